// auto-generated by cutlass_sweep.gemm — config: {"arch": "sm_90", "cluster_m": 1, "cluster_n": 1, "dtype": "e4m3", "dtype_b": "e4m3", "layout": "tt", "stages": 0, "tile_k": 128, "tile_m": 256, "tile_n": 64}
#include "cutlass/cutlass.h"
#include "cutlass/gemm/collective/collective_builder.hpp"
#include "cutlass/gemm/device/gemm_universal_adapter.h"
#include "cutlass/gemm/kernel/gemm_universal.hpp"
#include "cutlass/epilogue/collective/collective_builder.hpp"

using ElemA = cutlass::float_e4m3_t;
using ElemB = cutlass::float_e4m3_t;
using ElemCD = cutlass::float_e4m3_t;
using Acc  = float;
using TileShape    = cute::Shape<cute::_256, cute::_64, cute::_128>;
using ClusterShape = cute::Shape<cute::_1, cute::_1, cute::_1>;

using CollectiveEpilogue = typename cutlass::epilogue::collective::CollectiveBuilder<
    cutlass::arch::Sm90, cutlass::arch::OpClassTensorOp,
    TileShape, ClusterShape,
    cutlass::epilogue::collective::EpilogueTileAuto,
    Acc, Acc,
    ElemCD, cutlass::layout::RowMajor, 128 / cutlass::sizeof_bits<ElemCD>::value,
    ElemCD, cutlass::layout::RowMajor, 128 / cutlass::sizeof_bits<ElemCD>::value,
    cutlass::epilogue::collective::EpilogueScheduleAuto
  >::CollectiveOp;

using CollectiveMainloop = typename cutlass::gemm::collective::CollectiveBuilder<
    cutlass::arch::Sm90, cutlass::arch::OpClassTensorOp,
    ElemA, cutlass::layout::ColumnMajor, 128 / cutlass::sizeof_bits<ElemA>::value,
    ElemB, cutlass::layout::ColumnMajor, 128 / cutlass::sizeof_bits<ElemB>::value,
    Acc,
    TileShape, ClusterShape,
    cutlass::gemm::collective::StageCountAutoCarveout<static_cast<int>(sizeof(typename CollectiveEpilogue::SharedStorage))>,
    cutlass::gemm::collective::KernelScheduleAuto
  >::CollectiveOp;

using GemmKernel = cutlass::gemm::kernel::GemmUniversal<
    cute::Shape<int,int,int,int>,
    CollectiveMainloop,
    CollectiveEpilogue
>;
using Gemm = cutlass::gemm::device::GemmUniversalAdapter<GemmKernel>;

// Force the device kernel symbol into the cubin without needing a host main.
auto* _anchor = &cutlass::device_kernel<GemmKernel>;


// ===== COMPILED SASS (sm_90a) =====

	.target	sm_90a

	.elftype	@"ET_EXEC"


//--------------------- .note.nv.tkinfo           --------------------------
	.section	.note.nv.tkinfo,"",@"SHT_NOTE"
	.sectionflags	@"SHF_NOTE_NV_TKINFO"
	.tkinfo
        /*0018*/ 	.word	0x00000002
        /*0030*/ 	.string	""
        /*0030*/ 	.string	"ptxas"
        /*0030*/ 	.string	"Cuda compilation tools, release 13.0, V13.0.88"
        /*0030*/ 	.string	"Build cuda_13.0.r13.0/compiler.36424714_0"
        /*0030*/ 	.string	"-arch sm_90a -m 64 "



//--------------------- .note.nv.cuinfo           --------------------------
	.section	.note.nv.cuinfo,"",@"SHT_NOTE"
	.sectionflags	@"SHF_NOTE_NV_CUINFO"
        /*0018*/ 	.short	0x0002
        /*001a*/ 	.short	0x005a
        /*001c*/ 	.short	0x0082
	.zero		2


//--------------------- .nv.info                  --------------------------
	.section	.nv.info,"",@"SHT_CUDA_INFO"
	.align	4


	//----- nvinfo : EIATTR_REGCOUNT
	.align		4
        /*0000*/ 	.byte	0x04, 0x2f
        /*0002*/ 	.short	(.L_16 - .L_15)
	.align		4
.L_15:
        /*0004*/ 	.word	index@(_ZN7cutlass13device_kernelINS_4gemm6kernel13GemmUniversalIN4cute5tupleIJiiiiEEENS1_10collective13CollectiveMmaINS1_39MainloopSm90TmaGmmaRmemAWarpSpecializedILi5ENS5_IJNS4_1CILi1EEESB_SB_EEENS1_35KernelTmaWarpSpecializedCooperativeEEENS5_IJNSA_ILi256EEENSA_ILi64EEENSA_ILi128EEEEEENS_12float_e4m3_tENS5_IJSB_llEEESJ_NS5_IJlSB_lEEENS4_8TiledMMAINS4_8MMA_AtomIJNS4_4SM904GMMA30MMA_64x64x32_F32E4M3E4M3_RS_TNILNSP_7ScaleInE1ELSR_1EEEEEENS4_6LayoutINS5_IJNSA_ILi2EEESB_SB_EEENS5_IJSB_NSA_ILi0EEESX_EEEEENS5_IJNS4_10UnderscoreES10_S10_EEEEENS4_13SM90_TMA_LOADENS4_14ComposedLayoutINS4_7SwizzleILi3ELi4ELi3EEENS4_18smem_ptr_flag_bitsILi8EEENSU_INS5_IJSH_NSA_ILi8EEEEEENS5_IJSB_SH_EEEEEEENS4_9Copy_AtomIJNS4_39AutoVectorizingCopyWithAssumedAlignmentILi128EEESJ_EEENS4_8identityES13_NS14_IS16_S18_NSU_INS5_IJS19_SH_EEENS5_IJSH_SB_EEEEEEEvS1I_EENS_8epilogue10collective6detail29Sm90TmaWarpSpecializedAdapterINS1P_15DefaultEpilogueISJ_SL_SL_NS1O_6thread17LinearCombinationISJ_Li1EffLNS1T_9ScaleType4KindE0ELNS_15FloatRoundStyleE2ESJ_EENS1_15EpilogueDefaultEEEEEvvEEEEvNT_6ParamsE)
        /*0008*/ 	.word	0x000000a8


	//----- nvinfo : EIATTR_FRAME_SIZE
	.align		4
.L_16:
        /*000c*/ 	.byte	0x04, 0x11
        /*000e*/ 	.short	(.L_18 - .L_17)
	.align		4
.L_17:
        /*0010*/ 	.word	index@(_ZN7cutlass13device_kernelINS_4gemm6kernel13GemmUniversalIN4cute5tupleIJiiiiEEENS1_10collective13CollectiveMmaINS1_39MainloopSm90TmaGmmaRmemAWarpSpecializedILi5ENS5_IJNS4_1CILi1EEESB_SB_EEENS1_35KernelTmaWarpSpecializedCooperativeEEENS5_IJNSA_ILi256EEENSA_ILi64EEENSA_ILi128EEEEEENS_12float_e4m3_tENS5_IJSB_llEEESJ_NS5_IJlSB_lEEENS4_8TiledMMAINS4_8MMA_AtomIJNS4_4SM904GMMA30MMA_64x64x32_F32E4M3E4M3_RS_TNILNSP_7ScaleInE1ELSR_1EEEEEENS4_6LayoutINS5_IJNSA_ILi2EEESB_SB_EEENS5_IJSB_NSA_ILi0EEESX_EEEEENS5_IJNS4_10UnderscoreES10_S10_EEEEENS4_13SM90_TMA_LOADENS4_14ComposedLayoutINS4_7SwizzleILi3ELi4ELi3EEENS4_18smem_ptr_flag_bitsILi8EEENSU_INS5_IJSH_NSA_ILi8EEEEEENS5_IJSB_SH_EEEEEEENS4_9Copy_AtomIJNS4_39AutoVectorizingCopyWithAssumedAlignmentILi128EEESJ_EEENS4_8identityES13_NS14_IS16_S18_NSU_INS5_IJS19_SH_EEENS5_IJSH_SB_EEEEEEEvS1I_EENS_8epilogue10collective6detail29Sm90TmaWarpSpecializedAdapterINS1P_15DefaultEpilogueISJ_SL_SL_NS1O_6thread17LinearCombinationISJ_Li1EffLNS1T_9ScaleType4KindE0ELNS_15FloatRoundStyleE2ESJ_EENS1_15EpilogueDefaultEEEEEvvEEEEvNT_6ParamsE)
        /*0014*/ 	.word	0x00000000


	//----- nvinfo : EIATTR_MIN_STACK_SIZE
	.align		4
.L_18:
        /*0018*/ 	.byte	0x04, 0x12
        /*001a*/ 	.short	(.L_20 - .L_19)
	.align		4
.L_19:
        /*001c*/ 	.word	index@(_ZN7cutlass13device_kernelINS_4gemm6kernel13GemmUniversalIN4cute5tupleIJiiiiEEENS1_10collective13CollectiveMmaINS1_39MainloopSm90TmaGmmaRmemAWarpSpecializedILi5ENS5_IJNS4_1CILi1EEESB_SB_EEENS1_35KernelTmaWarpSpecializedCooperativeEEENS5_IJNSA_ILi256EEENSA_ILi64EEENSA_ILi128EEEEEENS_12float_e4m3_tENS5_IJSB_llEEESJ_NS5_IJlSB_lEEENS4_8TiledMMAINS4_8MMA_AtomIJNS4_4SM904GMMA30MMA_64x64x32_F32E4M3E4M3_RS_TNILNSP_7ScaleInE1ELSR_1EEEEEENS4_6LayoutINS5_IJNSA_ILi2EEESB_SB_EEENS5_IJSB_NSA_ILi0EEESX_EEEEENS5_IJNS4_10UnderscoreES10_S10_EEEEENS4_13SM90_TMA_LOADENS4_14ComposedLayoutINS4_7SwizzleILi3ELi4ELi3EEENS4_18smem_ptr_flag_bitsILi8EEENSU_INS5_IJSH_NSA_ILi8EEEEEENS5_IJSB_SH_EEEEEEENS4_9Copy_AtomIJNS4_39AutoVectorizingCopyWithAssumedAlignmentILi128EEESJ_EEENS4_8identityES13_NS14_IS16_S18_NSU_INS5_IJS19_SH_EEENS5_IJSH_SB_EEEEEEEvS1I_EENS_8epilogue10collective6detail29Sm90TmaWarpSpecializedAdapterINS1P_15DefaultEpilogueISJ_SL_SL_NS1O_6thread17LinearCombinationISJ_Li1EffLNS1T_9ScaleType4KindE0ELNS_15FloatRoundStyleE2ESJ_EENS1_15EpilogueDefaultEEEEEvvEEEEvNT_6ParamsE)
        /*0020*/ 	.word	0x00000000
.L_20:


//--------------------- .nv.compat                --------------------------
	.section	.nv.compat,"",@"SHT_CUDA_COMPAT_INFO"
	.align	4
        /*0000*/ 	.byte	0x02, 0x09, 0x01, 0x00, 0x02, 0x02, 0x04, 0x00, 0x02, 0x05, 0x05, 0x00, 0x03, 0x07, 0x01, 0x01
        /*0010*/ 	.byte	0x02, 0x03, 0x01, 0x00, 0x02, 0x06, 0x01, 0x00, 0x04, 0x0b, 0x08, 0x00, 0x00, 0x00, 0x00, 0x00
        /*0020*/ 	.byte	0x00, 0x00, 0x00, 0x00


//--------------------- .nv.info._ZN7cutlass13device_kernelINS_4gemm6kernel13GemmUniversalIN4cute5tupleIJiiiiEEENS1_10collective13CollectiveMmaINS1_39MainloopSm90TmaGmmaRmemAWarpSpecializedILi5ENS5_IJNS4_1CILi1EEESB_SB_EEENS1_35KernelTmaWarpSpecializedCooperativeEEENS5_IJNSA_ILi256EEENSA_ILi64EEENSA_ILi128EEEEEENS_12float_e4m3_tENS5_IJSB_llEEESJ_NS5_IJlSB_lEEENS4_8TiledMMAINS4_8MMA_AtomIJNS4_4SM904GMMA30MMA_64x64x32_F32E4M3E4M3_RS_TNILNSP_7ScaleInE1ELSR_1EEEEEENS4_6LayoutINS5_IJNSA_ILi2EEESB_SB_EEENS5_IJSB_NSA_ILi0EEESX_EEEEENS5_IJNS4_10UnderscoreES10_S10_EEEEENS4_13SM90_TMA_LOADENS4_14ComposedLayoutINS4_7SwizzleILi3ELi4ELi3EEENS4_18smem_ptr_flag_bitsILi8EEENSU_INS5_IJSH_NSA_ILi8EEEEEENS5_IJSB_SH_EEEEEEENS4_9Copy_AtomIJNS4_39AutoVectorizingCopyWithAssumedAlignmentILi128EEESJ_EEENS4_8identityES13_NS14_IS16_S18_NSU_INS5_IJS19_SH_EEENS5_IJSH_SB_EEEEEEEvS1I_EENS_8epilogue10collective6detail29Sm90TmaWarpSpecializedAdapterINS1P_15DefaultEpilogueISJ_SL_SL_NS1O_6thread17LinearCombinationISJ_Li1EffLNS1T_9ScaleType4KindE0ELNS_15FloatRoundStyleE2ESJ_EENS1_15EpilogueDefaultEEEEEvvEEEEvNT_6ParamsE --------------------------
	.section	.nv.info._ZN7cutlass13device_kernelINS_4gemm6kernel13GemmUniversalIN4cute5tupleIJiiiiEEENS1_10collective13CollectiveMmaINS1_39MainloopSm90TmaGmmaRmemAWarpSpecializedILi5ENS5_IJNS4_1CILi1EEESB_SB_EEENS1_35KernelTmaWarpSpecializedCooperativeEEENS5_IJNSA_ILi256EEENSA_ILi64EEENSA_ILi128EEEEEENS_12float_e4m3_tENS5_IJSB_llEEESJ_NS5_IJlSB_lEEENS4_8TiledMMAINS4_8MMA_AtomIJNS4_4SM904GMMA30MMA_64x64x32_F32E4M3E4M3_RS_TNILNSP_7ScaleInE1ELSR_1EEEEEENS4_6LayoutINS5_IJNSA_ILi2EEESB_SB_EEENS5_IJSB_NSA_ILi0EEESX_EEEEENS5_IJNS4_10UnderscoreES10_S10_EEEEENS4_13SM90_TMA_LOADENS4_14ComposedLayoutINS4_7SwizzleILi3ELi4ELi3EEENS4_18smem_ptr_flag_bitsILi8EEENSU_INS5_IJSH_NSA_ILi8EEEEEENS5_IJSB_SH_EEEEEEENS4_9Copy_AtomIJNS4_39AutoVectorizingCopyWithAssumedAlignmentILi128EEESJ_EEENS4_8identityES13_NS14_IS16_S18_NSU_INS5_IJS19_SH_EEENS5_IJSH_SB_EEEEEEEvS1I_EENS_8epilogue10collective6detail29Sm90TmaWarpSpecializedAdapterINS1P_15DefaultEpilogueISJ_SL_SL_NS1O_6thread17LinearCombinationISJ_Li1EffLNS1T_9ScaleType4KindE0ELNS_15FloatRoundStyleE2ESJ_EENS1_15EpilogueDefaultEEEEEvvEEEEvNT_6ParamsE,"",@"SHT_CUDA_INFO"
	.sectionflags	@""
	.align	4


	//----- nvinfo : EIATTR_CUDA_API_VERSION
	.align		4
        /*0000*/ 	.byte	0x04, 0x37
        /*0002*/ 	.short	(.L_22 - .L_21)
.L_21:
        /*0004*/ 	.word	0x00000082


	//----- nvinfo : EIATTR_KPARAM_INFO
	.align		4
.L_22:
        /*0008*/ 	.byte	0x04, 0x17
        /*000a*/ 	.short	(.L_24 - .L_23)
.L_23:
        /*000c*/ 	.word	0x00000000
        /*0010*/ 	.short	0x0000
        /*0012*/ 	.short	0x0070
        /*0014*/ 	.byte	0x00, 0xf0, 0x01, 0x10


	//----- nvinfo : EIATTR_SPARSE_MMA_MASK
	.align		4
.L_24:
        /*0018*/ 	.byte	0x03, 0x50
        /*001a*/ 	.short	0x0000


	//----- nvinfo : EIATTR_MAXREG_COUNT
	.align		4
        /*001c*/ 	.byte	0x03, 0x1b
        /*001e*/ 	.short	0x00a8


	//----- nvinfo : EIATTR_NUM_BARRIERS
	.align		4
        /*0020*/ 	.byte	0x02, 0x4c
        /*0022*/ 	.byte	0x01
	.zero		1


	//----- nvinfo : EIATTR_EXTERNS
	.align		4
        /*0024*/ 	.byte	0x04, 0x0f
        /*0026*/ 	.short	(.L_26 - .L_25)


	//   ....[0]....
	.align		4
.L_25:
        /*0028*/ 	.word	index@(__assertfail)


	//----- nvinfo : EIATTR_MERCURY_ISA_VERSION
	.align		4
.L_26:
        /*002c*/ 	.byte	0x03, 0x5f
        /*002e*/ 	.short	0x0101


	//----- nvinfo : EIATTR_INT_WARP_WIDE_INSTR_OFFSETS
	.align		4
        /*0030*/ 	.byte	0x04, 0x31
        /*0032*/ 	.short	(.L_28 - .L_27)


	//   ....[0]....
.L_27:
        /*0034*/ 	.word	0x000003d0


	//   ....[1]....
        /*0038*/ 	.word	0x00000400


	//   ....[2]....
        /*003c*/ 	.word	0x000004e0


	//----- nvinfo : EIATTR_COOP_GROUP_MASK_REGIDS
	.align		4
.L_28:
        /*0040*/ 	.byte	0x04, 0x29
        /*0042*/ 	.short	(.L_30 - .L_29)


	//   ....[0]....
.L_29:
        /*0044*/ 	.word	0xffffffff


	//   ....[1]....
        /*0048*/ 	.word	0xffffffff


	//   ....[2]....
        /*004c*/ 	.word	0xffffffff


	//   ....[3]....
        /*0050*/ 	.word	0xffffffff


	//   ....[4]....
        /*0054*/ 	.word	0x0500000f


	//----- nvinfo : EIATTR_COOP_GROUP_INSTR_OFFSETS
	.align		4
.L_30:
        /*0058*/ 	.byte	0x04, 0x28
        /*005a*/ 	.short	(.L_32 - .L_31)


	//   ....[0]....
.L_31:
        /*005c*/ 	.word	0x00000060


	//   ....[1]....
        /*0060*/ 	.word	0x00000070


	//   ....[2]....
        /*0064*/ 	.word	0x00000130


	//   ....[3]....
        /*0068*/ 	.word	0x000002e0


	//   ....[4]....
        /*006c*/ 	.word	0x0000ba20


	//----- nvinfo : EIATTR_REG_RECONFIG
	.align		4
.L_32:
        /*0070*/ 	.byte	0x01, 0x54
	.zero		2


	//----- nvinfo : EIATTR_SYSCALL_OFFSETS
	.align		4
        /*0074*/ 	.byte	0x04, 0x46
        /*0076*/ 	.short	(.L_34 - .L_33)


	//   ....[0]....
.L_33:
        /*0078*/ 	.word	0x00001090


	//   ....[1]....
        /*007c*/ 	.word	0x000011f0


	//   ....[2]....
        /*0080*/ 	.word	0x000012e0


	//   ....[3]....
        /*0084*/ 	.word	0x0000aa00


	//   ....[4]....
        /*0088*/ 	.word	0x0000ab30


	//----- nvinfo : EIATTR_MBARRIER_INSTR_OFFSETS
	.align		4
.L_34:
        /*008c*/ 	.byte	0x04, 0x39
        /*008e*/ 	.short	(.L_36 - .L_35)


	//   ....[0]....
.L_35:
        /*0090*/ 	.word	0x00000230
        /*0094*/ 	.word	0x000000ff
        /*0098*/ 	.word	0x00000000
        /*009c*/ 	.short	0x0100
        /*009e*/ 	.byte	0x08
	.zero		1


	//   ....[1]....
        /*00a0*/ 	.word	0x00000240
        /*00a4*/ 	.word	0x000000ff
        /*00a8*/ 	.word	0x00000028
        /*00ac*/ 	.short	0x0100
        /*00ae*/ 	.byte	0x08
	.zero		1


	//   ....[2]....
        /*00b0*/ 	.word	0x00000250
        /*00b4*/ 	.word	0x000000ff
        /*00b8*/ 	.word	0x00000008
        /*00bc*/ 	.short	0x0100
        /*00be*/ 	.byte	0x08
	.zero		1


	//   ....[3]....
        /*00c0*/ 	.word	0x00000260
        /*00c4*/ 	.word	0x000000ff
        /*00c8*/ 	.word	0x00000030
        /*00cc*/ 	.short	0x0100
        /*00ce*/ 	.byte	0x08
	.zero		1


	//   ....[4]....
        /*00d0*/ 	.word	0x00000270
        /*00d4*/ 	.word	0x000000ff
        /*00d8*/ 	.word	0x00000010
        /*00dc*/ 	.short	0x0100
        /*00de*/ 	.byte	0x08
	.zero		1


	//   ....[5]....
        /*00e0*/ 	.word	0x00000280
        /*00e4*/ 	.word	0x000000ff
        /*00e8*/ 	.word	0x00000038
        /*00ec*/ 	.short	0x0100
        /*00ee*/ 	.byte	0x08
	.zero		1


	//   ....[6]....
        /*00f0*/ 	.word	0x00000290
        /*00f4*/ 	.word	0x000000ff
        /*00f8*/ 	.word	0x00000018
        /*00fc*/ 	.short	0x0100
        /*00fe*/ 	.byte	0x08
	.zero		1


	//   ....[7]....
        /*0100*/ 	.word	0x000002a0
        /*0104*/ 	.word	0x000000ff
        /*0108*/ 	.word	0x00000040
        /*010c*/ 	.short	0x0100
        /*010e*/ 	.byte	0x08
	.zero		1


	//   ....[8]....
        /*0110*/ 	.word	0x000002b0
        /*0114*/ 	.word	0x000000ff
        /*0118*/ 	.word	0x00000020
        /*011c*/ 	.short	0x0100
        /*011e*/ 	.byte	0x08
	.zero		1


	//   ....[9]....
        /*0120*/ 	.word	0x000002c0
        /*0124*/ 	.word	0x000000ff
        /*0128*/ 	.word	0x00000048
        /*012c*/ 	.short	0x0100
        /*012e*/ 	.byte	0x08
	.zero		1


	//   ....[10]....
        /*0130*/ 	.word	0x00000550
        /*0134*/ 	.word	0x000000ff
        /*0138*/ 	.word	0x00000060
        /*013c*/ 	.short	0x0100
        /*013e*/ 	.byte	0x06
	.zero		1


	//   ....[11]....
        /*0140*/ 	.word	0x000005b0
        /*0144*/ 	.word	0x000000ff
        /*0148*/ 	.word	0x00000068
        /*014c*/ 	.short	0x0100
        /*014e*/ 	.byte	0x06
	.zero		1


	//   ....[12]....
        /*0150*/ 	.word	0x000013f0
        /*0154*/ 	.word	0x00000004
        /*0158*/ 	.word	0x00000000
        /*015c*/ 	.short	0x010a
        /*015e*/ 	.byte	0x3f
	.zero		1


	//   ....[13]....
        /*0160*/ 	.word	0x00001430
        /*0164*/ 	.word	0x00000004
        /*0168*/ 	.word	0x00000000
        /*016c*/ 	.short	0x010a
        /*016e*/ 	.byte	0x3f
	.zero		1


	//   ....[14]....
        /*0170*/ 	.word	0x00001630
        /*0174*/ 	.word	0x00000007
        /*0178*/ 	.word	0x00000000
        /*017c*/ 	.short	0x010a
        /*017e*/ 	.byte	0x3f
	.zero		1


	//   ....[15]....
        /*0180*/ 	.word	0x000027b0
        /*0184*/ 	.word	0x00000007
        /*0188*/ 	.word	0x00000000
        /*018c*/ 	.short	0x010a
        /*018e*/ 	.byte	0x3f
	.zero		1


	//   ....[16]....
        /*0190*/ 	.word	0x00002d50
        /*0194*/ 	.word	0x0000000a
        /*0198*/ 	.word	0x00000000
        /*019c*/ 	.short	0x010a
        /*019e*/ 	.byte	0x3f
	.zero		1


	//   ....[17]....
        /*01a0*/ 	.word	0x000035d0
        /*01a4*/ 	.word	0x0000000d
        /*01a8*/ 	.word	0x00000000
        /*01ac*/ 	.short	0x0101
        /*01ae*/ 	.byte	0x3f
	.zero		1


	//   ....[18]....
        /*01b0*/ 	.word	0x00003ab0
        /*01b4*/ 	.word	0x0000000a
        /*01b8*/ 	.word	0x00000000
        /*01bc*/ 	.short	0x010a
        /*01be*/ 	.byte	0x3f
	.zero		1


	//   ....[19]....
        /*01c0*/ 	.word	0x00004890
        /*01c4*/ 	.word	0x00000007
        /*01c8*/ 	.word	0x00000000
        /*01cc*/ 	.short	0x0101
        /*01ce*/ 	.byte	0x3f
	.zero		1


	//   ....[20]....
        /*01d0*/ 	.word	0x00004e80
        /*01d4*/ 	.word	0x00000000
        /*01d8*/ 	.word	0x00000000
        /*01dc*/ 	.short	0x0101
        /*01de*/ 	.byte	0x3f
	.zero		1


	//   ....[21]....
        /*01e0*/ 	.word	0x0000ac10
        /*01e4*/ 	.word	0x00000007
        /*01e8*/ 	.word	0x00000028
        /*01ec*/ 	.short	0x010a
        /*01ee*/ 	.byte	0x3f
	.zero		1


	//   ....[22]....
        /*01f0*/ 	.word	0x0000b030
        /*01f4*/ 	.word	0x00000000
        /*01f8*/ 	.word	0x00000068
        /*01fc*/ 	.short	0x0101
        /*01fe*/ 	.byte	0x3f
	.zero		1


	//   ....[23]....
        /*0200*/ 	.word	0x0000b750
        /*0204*/ 	.word	0x00000005
        /*0208*/ 	.word	0x00000000
        /*020c*/ 	.short	0x010a
        /*020e*/ 	.byte	0x3f
	.zero		1


	//   ....[24]....
        /*0210*/ 	.word	0x0000b7d0
        /*0214*/ 	.word	0x00000007
        /*0218*/ 	.word	0x00000000
        /*021c*/ 	.short	0x010a
        /*021e*/ 	.byte	0x3f
	.zero		1


	//   ....[25]....
        /*0220*/ 	.word	0x0000b860
        /*0224*/ 	.word	0x00000006
        /*0228*/ 	.word	0x00000000
        /*022c*/ 	.short	0x010a
        /*022e*/ 	.byte	0x3f
	.zero		1


	//   ....[26]....
        /*0230*/ 	.word	0x0000b8f0
        /*0234*/ 	.word	0x00000007
        /*0238*/ 	.word	0x00000000
        /*023c*/ 	.short	0x010a
        /*023e*/ 	.byte	0x3f
	.zero		1


	//   ....[27]....
        /*0240*/ 	.word	0x0000b980
        /*0244*/ 	.word	0x00000003
        /*0248*/ 	.word	0x00000000
        /*024c*/ 	.short	0x010a
        /*024e*/ 	.byte	0x3f
	.zero		1


	//   ....[28]....
        /*0250*/ 	.word	0x0000ba50
        /*0254*/ 	.word	0x00000004
        /*0258*/ 	.word	0x00000000
        /*025c*/ 	.short	0x010a
        /*025e*/ 	.byte	0x3f
	.zero		1


	//   ....[29]....
        /*0260*/ 	.word	0x0000baa0
        /*0264*/ 	.word	0x00000007
        /*0268*/ 	.word	0x00000000
        /*026c*/ 	.short	0x010a
        /*026e*/ 	.byte	0x3f
	.zero		1


	//   ....[30]....
        /*0270*/ 	.word	0x0000baf0
        /*0274*/ 	.word	0x0000000a
        /*0278*/ 	.word	0x00000000
        /*027c*/ 	.short	0x010a
        /*027e*/ 	.byte	0x3f
	.zero		1


	//   ....[31]....
        /*0280*/ 	.word	0x0000bbc0
        /*0284*/ 	.word	0x00000007
        /*0288*/ 	.word	0x00000028
        /*028c*/ 	.short	0x010a
        /*028e*/ 	.byte	0x3f
	.zero		1


	//   ....[32]....
        /*0290*/ 	.word	0x0000bc90
        /*0294*/ 	.word	0x00000005
        /*0298*/ 	.word	0x00000000
        /*029c*/ 	.short	0x010a
        /*029e*/ 	.byte	0x3f
	.zero		1


	//   ....[33]....
        /*02a0*/ 	.word	0x0000bce0
        /*02a4*/ 	.word	0x00000007
        /*02a8*/ 	.word	0x00000000
        /*02ac*/ 	.short	0x010a
        /*02ae*/ 	.byte	0x3f
	.zero		1


	//   ....[34]....
        /*02b0*/ 	.word	0x0000bd30
        /*02b4*/ 	.word	0x00000006
        /*02b8*/ 	.word	0x00000000
        /*02bc*/ 	.short	0x010a
        /*02be*/ 	.byte	0x3f
	.zero		1


	//   ....[35]....
        /*02c0*/ 	.word	0x0000bd80
        /*02c4*/ 	.word	0x00000007
        /*02c8*/ 	.word	0x00000000
        /*02cc*/ 	.short	0x010a
        /*02ce*/ 	.byte	0x3f
	.zero		1


	//----- nvinfo : EIATTR_NUM_MBARRIERS
	.align		4
.L_36:
        /*02d0*/ 	.byte	0x03, 0x38
        /*02d2*/ 	.short	0x000c


	//----- nvinfo : EIATTR_EXIT_INSTR_OFFSETS
	.align		4
        /*02d4*/ 	.byte	0x04, 0x1c
        /*02d6*/ 	.short	(.L_38 - .L_37)


	//   ....[0]....
.L_37:
        /*02d8*/ 	.word	0x00000600


	//   ....[1]....
        /*02dc*/ 	.word	0x00000ec0


	//   ....[2]....
        /*02e0*/ 	.word	0x00009ff0


	//   ....[3]....
        /*02e4*/ 	.word	0x0000a610


	//   ....[4]....
        /*02e8*/ 	.word	0x0000b9d0


	//----- nvinfo : EIATTR_MAX_THREADS
	.align		4
.L_38:
        /*02ec*/ 	.byte	0x04, 0x05
        /*02ee*/ 	.short	(.L_40 - .L_39)
.L_39:
        /*02f0*/ 	.word	0x00000180
        /*02f4*/ 	.word	0x00000001
        /*02f8*/ 	.word	0x00000001


	//----- nvinfo : EIATTR_CRS_STACK_SIZE
	.align		4
.L_40:
        /*02fc*/ 	.byte	0x04, 0x1e
        /*02fe*/ 	.short	(.L_42 - .L_41)
.L_41:
        /*0300*/ 	.word	0x00000000


	//----- nvinfo : EIATTR_CBANK_PARAM_SIZE
	.align		4
.L_42:
        /*0304*/ 	.byte	0x03, 0x19
        /*0306*/ 	.short	0x0470


	//----- nvinfo : EIATTR_PARAM_CBANK
	.align		4
        /*0308*/ 	.byte	0x04, 0x0a
        /*030a*/ 	.short	(.L_44 - .L_43)
	.align		4
.L_43:
        /*030c*/ 	.word	index@(.nv.constant0._ZN7cutlass13device_kernelINS_4gemm6kernel13GemmUniversalIN4cute5tupleIJiiiiEEENS1_10collective13CollectiveMmaINS1_39MainloopSm90TmaGmmaRmemAWarpSpecializedILi5ENS5_IJNS4_1CILi1EEESB_SB_EEENS1_35KernelTmaWarpSpecializedCooperativeEEENS5_IJNSA_ILi256EEENSA_ILi64EEENSA_ILi128EEEEEENS_12float_e4m3_tENS5_IJSB_llEEESJ_NS5_IJlSB_lEEENS4_8TiledMMAINS4_8MMA_AtomIJNS4_4SM904GMMA30MMA_64x64x32_F32E4M3E4M3_RS_TNILNSP_7ScaleInE1ELSR_1EEEEEENS4_6LayoutINS5_IJNSA_ILi2EEESB_SB_EEENS5_IJSB_NSA_ILi0EEESX_EEEEENS5_IJNS4_10UnderscoreES10_S10_EEEEENS4_13SM90_TMA_LOADENS4_14ComposedLayoutINS4_7SwizzleILi3ELi4ELi3EEENS4_18smem_ptr_flag_bitsILi8EEENSU_INS5_IJSH_NSA_ILi8EEEEEENS5_IJSB_SH_EEEEEEENS4_9Copy_AtomIJNS4_39AutoVectorizingCopyWithAssumedAlignmentILi128EEESJ_EEENS4_8identityES13_NS14_IS16_S18_NSU_INS5_IJS19_SH_EEENS5_IJSH_SB_EEEEEEEvS1I_EENS_8epilogue10collective6detail29Sm90TmaWarpSpecializedAdapterINS1P_15DefaultEpilogueISJ_SL_SL_NS1O_6thread17LinearCombinationISJ_Li1EffLNS1T_9ScaleType4KindE0ELNS_15FloatRoundStyleE2ESJ_EENS1_15EpilogueDefaultEEEEEvvEEEEvNT_6ParamsE)
        /*0310*/ 	.short	0x0210
        /*0312*/ 	.short	0x0470


	//----- nvinfo : EIATTR_SW_WAR
	.align		4
.L_44:
        /*0314*/ 	.byte	0x04, 0x36
        /*0316*/ 	.short	(.L_46 - .L_45)
.L_45:
        /*0318*/ 	.word	0x00000008
.L_46:


//--------------------- .nv.callgraph             --------------------------
	.section	.nv.callgraph,"",@"SHT_CUDA_CALLGRAPH"
	.align	4
	.sectionentsize	8
	.align		4
        /*0000*/ 	.word	0x00000000
	.align		4
        /*0004*/ 	.word	0xffffffff
	.align		4
        /*0008*/ 	.word	index@(_ZN7cutlass13device_kernelINS_4gemm6kernel13GemmUniversalIN4cute5tupleIJiiiiEEENS1_10collective13CollectiveMmaINS1_39MainloopSm90TmaGmmaRmemAWarpSpecializedILi5ENS5_IJNS4_1CILi1EEESB_SB_EEENS1_35KernelTmaWarpSpecializedCooperativeEEENS5_IJNSA_ILi256EEENSA_ILi64EEENSA_ILi128EEEEEENS_12float_e4m3_tENS5_IJSB_llEEESJ_NS5_IJlSB_lEEENS4_8TiledMMAINS4_8MMA_AtomIJNS4_4SM904GMMA30MMA_64x64x32_F32E4M3E4M3_RS_TNILNSP_7ScaleInE1ELSR_1EEEEEENS4_6LayoutINS5_IJNSA_ILi2EEESB_SB_EEENS5_IJSB_NSA_ILi0EEESX_EEEEENS5_IJNS4_10UnderscoreES10_S10_EEEEENS4_13SM90_TMA_LOADENS4_14ComposedLayoutINS4_7SwizzleILi3ELi4ELi3EEENS4_18smem_ptr_flag_bitsILi8EEENSU_INS5_IJSH_NSA_ILi8EEEEEENS5_IJSB_SH_EEEEEEENS4_9Copy_AtomIJNS4_39AutoVectorizingCopyWithAssumedAlignmentILi128EEESJ_EEENS4_8identityES13_NS14_IS16_S18_NSU_INS5_IJS19_SH_EEENS5_IJSH_SB_EEEEEEEvS1I_EENS_8epilogue10collective6detail29Sm90TmaWarpSpecializedAdapterINS1P_15DefaultEpilogueISJ_SL_SL_NS1O_6thread17LinearCombinationISJ_Li1EffLNS1T_9ScaleType4KindE0ELNS_15FloatRoundStyleE2ESJ_EENS1_15EpilogueDefaultEEEEEvvEEEEvNT_6ParamsE)
	.align		4
        /*000c*/ 	.word	index@(__assertfail)
	.align		4
        /*0010*/ 	.word	0x00000000
	.align		4
        /*0014*/ 	.word	0xfffffffe
	.align		4
        /*0018*/ 	.word	0x00000000
	.align		4
        /*001c*/ 	.word	0xfffffffd
	.align		4
        /*0020*/ 	.word	0x00000000
	.align		4
        /*0024*/ 	.word	0xfffffffc


//--------------------- .nv.constant4             --------------------------
	.section	.nv.constant4,"a",@progbits
	.align	8
	.align		8
.nv.constant4:
        /*0000*/ 	.dword	__assertfail
	.align		8
        /*0008*/ 	.dword	__unnamed_1
	.align		8
        /*0010*/ 	.dword	__unnamed_2
	.align		8
        /*0018*/ 	.dword	_ZN40_INTERNAL_ce58425b_4_k_cu_2861e9a4_177984cuda3std3__45__cpo5beginE
	.align		8
        /*0020*/ 	.dword	_ZN40_INTERNAL_ce58425b_4_k_cu_2861e9a4_177984cuda3std3__45__cpo3endE
	.align		8
        /*0028*/ 	.dword	_ZN40_INTERNAL_ce58425b_4_k_cu_2861e9a4_177984cuda3std3__45__cpo6cbeginE
	.align		8
        /*0030*/ 	.dword	_ZN40_INTERNAL_ce58425b_4_k_cu_2861e9a4_177984cuda3std3__45__cpo4cendE
	.align		8
        /*0038*/ 	.dword	_ZN40_INTERNAL_ce58425b_4_k_cu_2861e9a4_177984cuda3std3__442_GLOBAL__N__ce58425b_4_k_cu_2861e9a4_177986ignoreE
	.align		8
        /*0040*/ 	.dword	_ZN40_INTERNAL_ce58425b_4_k_cu_2861e9a4_177984cuda3std3__419piecewise_constructE
	.align		8
        /*0048*/ 	.dword	_ZN40_INTERNAL_ce58425b_4_k_cu_2861e9a4_177984cuda3std3__48in_placeE
	.align		8
        /*0050*/ 	.dword	_ZN40_INTERNAL_ce58425b_4_k_cu_2861e9a4_177984cuda3std6ranges3__45__cpo4swapE
	.align		8
        /*0058*/ 	.dword	_ZN40_INTERNAL_ce58425b_4_k_cu_2861e9a4_177984cuda3std6ranges3__45__cpo9iter_moveE
	.align		8
        /*0060*/ 	.dword	_ZN40_INTERNAL_ce58425b_4_k_cu_2861e9a4_177984cute7productE
	.align		8
        /*0068*/ 	.dword	_ZN40_INTERNAL_ce58425b_4_k_cu_2861e9a4_177984cute1_E
	.align		8
        /*0070*/ 	.dword	$str$24
	.align		8
        /*0078*/ 	.dword	$str$25


//--------------------- .text._ZN7cutlass13device_kernelINS_4gemm6kernel13GemmUniversalIN4cute5tupleIJiiiiEEENS1_10collective13CollectiveMmaINS1_39MainloopSm90TmaGmmaRmemAWarpSpecializedILi5ENS5_IJNS4_1CILi1EEESB_SB_EEENS1_35KernelTmaWarpSpecializedCooperativeEEENS5_IJNSA_ILi256EEENSA_ILi64EEENSA_ILi128EEEEEENS_12float_e4m3_tENS5_IJSB_llEEESJ_NS5_IJlSB_lEEENS4_8TiledMMAINS4_8MMA_AtomIJNS4_4SM904GMMA30MMA_64x64x32_F32E4M3E4M3_RS_TNILNSP_7ScaleInE1ELSR_1EEEEEENS4_6LayoutINS5_IJNSA_ILi2EEESB_SB_EEENS5_IJSB_NSA_ILi0EEESX_EEEEENS5_IJNS4_10UnderscoreES10_S10_EEEEENS4_13SM90_TMA_LOADENS4_14ComposedLayoutINS4_7SwizzleILi3ELi4ELi3EEENS4_18smem_ptr_flag_bitsILi8EEENSU_INS5_IJSH_NSA_ILi8EEEEEENS5_IJSB_SH_EEEEEEENS4_9Copy_AtomIJNS4_39AutoVectorizingCopyWithAssumedAlignmentILi128EEESJ_EEENS4_8identityES13_NS14_IS16_S18_NSU_INS5_IJS19_SH_EEENS5_IJSH_SB_EEEEEEEvS1I_EENS_8epilogue10collective6detail29Sm90TmaWarpSpecializedAdapterINS1P_15DefaultEpilogueISJ_SL_SL_NS1O_6thread17LinearCombinationISJ_Li1EffLNS1T_9ScaleType4KindE0ELNS_15FloatRoundStyleE2ESJ_EENS1_15EpilogueDefaultEEEEEvvEEEEvNT_6ParamsE --------------------------
	.section	.text._ZN7cutlass13device_kernelINS_4gemm6kernel13GemmUniversalIN4cute5tupleIJiiiiEEENS1_10collective13CollectiveMmaINS1_39MainloopSm90TmaGmmaRmemAWarpSpecializedILi5ENS5_IJNS4_1CILi1EEESB_SB_EEENS1_35KernelTmaWarpSpecializedCooperativeEEENS5_IJNSA_ILi256EEENSA_ILi64EEENSA_ILi128EEEEEENS_12float_e4m3_tENS5_IJSB_llEEESJ_NS5_IJlSB_lEEENS4_8TiledMMAINS4_8MMA_AtomIJNS4_4SM904GMMA30MMA_64x64x32_F32E4M3E4M3_RS_TNILNSP_7ScaleInE1ELSR_1EEEEEENS4_6LayoutINS5_IJNSA_ILi2EEESB_SB_EEENS5_IJSB_NSA_ILi0EEESX_EEEEENS5_IJNS4_10UnderscoreES10_S10_EEEEENS4_13SM90_TMA_LOADENS4_14ComposedLayoutINS4_7SwizzleILi3ELi4ELi3EEENS4_18smem_ptr_flag_bitsILi8EEENSU_INS5_IJSH_NSA_ILi8EEEEEENS5_IJSB_SH_EEEEEEENS4_9Copy_AtomIJNS4_39AutoVectorizingCopyWithAssumedAlignmentILi128EEESJ_EEENS4_8identityES13_NS14_IS16_S18_NSU_INS5_IJS19_SH_EEENS5_IJSH_SB_EEEEEEEvS1I_EENS_8epilogue10collective6detail29Sm90TmaWarpSpecializedAdapterINS1P_15DefaultEpilogueISJ_SL_SL_NS1O_6thread17LinearCombinationISJ_Li1EffLNS1T_9ScaleType4KindE0ELNS_15FloatRoundStyleE2ESJ_EENS1_15EpilogueDefaultEEEEEvvEEEEvNT_6ParamsE,"ax",@progbits
	.align	128
.text._ZN7cutlass13device_kernelINS_4gemm6kernel13GemmUniversalIN4cute5tupleIJiiiiEEENS1_10collective13CollectiveMmaINS1_39MainloopSm90TmaGmmaRmemAWarpSpecializedILi5ENS5_IJNS4_1CILi1EEESB_SB_EEENS1_35KernelTmaWarpSpecializedCooperativeEEENS5_IJNSA_ILi256EEENSA_ILi64EEENSA_ILi128EEEEEENS_12float_e4m3_tENS5_IJSB_llEEESJ_NS5_IJlSB_lEEENS4_8TiledMMAINS4_8MMA_AtomIJNS4_4SM904GMMA30MMA_64x64x32_F32E4M3E4M3_RS_TNILNSP_7ScaleInE1ELSR_1EEEEEENS4_6LayoutINS5_IJNSA_ILi2EEESB_SB_EEENS5_IJSB_NSA_ILi0EEESX_EEEEENS5_IJNS4_10UnderscoreES10_S10_EEEEENS4_13SM90_TMA_LOADENS4_14ComposedLayoutINS4_7SwizzleILi3ELi4ELi3EEENS4_18smem_ptr_flag_bitsILi8EEENSU_INS5_IJSH_NSA_ILi8EEEEEENS5_IJSB_SH_EEEEEEENS4_9Copy_AtomIJNS4_39AutoVectorizingCopyWithAssumedAlignmentILi128EEESJ_EEENS4_8identityES13_NS14_IS16_S18_NSU_INS5_IJS19_SH_EEENS5_IJSH_SB_EEEEEEEvS1I_EENS_8epilogue10collective6detail29Sm90TmaWarpSpecializedAdapterINS1P_15DefaultEpilogueISJ_SL_SL_NS1O_6thread17LinearCombinationISJ_Li1EffLNS1T_9ScaleType4KindE0ELNS_15FloatRoundStyleE2ESJ_EENS1_15EpilogueDefaultEEEEEvvEEEEvNT_6ParamsE:
        .type           _ZN7cutlass13device_kernelINS_4gemm6kernel13GemmUniversalIN4cute5tupleIJiiiiEEENS1_10collective13CollectiveMmaINS1_39MainloopSm90TmaGmmaRmemAWarpSpecializedILi5ENS5_IJNS4_1CILi1EEESB_SB_EEENS1_35KernelTmaWarpSpecializedCooperativeEEENS5_IJNSA_ILi256EEENSA_ILi64EEENSA_ILi128EEEEEENS_12float_e4m3_tENS5_IJSB_llEEESJ_NS5_IJlSB_lEEENS4_8TiledMMAINS4_8MMA_AtomIJNS4_4SM904GMMA30MMA_64x64x32_F32E4M3E4M3_RS_TNILNSP_7ScaleInE1ELSR_1EEEEEENS4_6LayoutINS5_IJNSA_ILi2EEESB_SB_EEENS5_IJSB_NSA_ILi0EEESX_EEEEENS5_IJNS4_10UnderscoreES10_S10_EEEEENS4_13SM90_TMA_LOADENS4_14ComposedLayoutINS4_7SwizzleILi3ELi4ELi3EEENS4_18smem_ptr_flag_bitsILi8EEENSU_INS5_IJSH_NSA_ILi8EEEEEENS5_IJSB_SH_EEEEEEENS4_9Copy_AtomIJNS4_39AutoVectorizingCopyWithAssumedAlignmentILi128EEESJ_EEENS4_8identityES13_NS14_IS16_S18_NSU_INS5_IJS19_SH_EEENS5_IJSH_SB_EEEEEEEvS1I_EENS_8epilogue10collective6detail29Sm90TmaWarpSpecializedAdapterINS1P_15DefaultEpilogueISJ_SL_SL_NS1O_6thread17LinearCombinationISJ_Li1EffLNS1T_9ScaleType4KindE0ELNS_15FloatRoundStyleE2ESJ_EENS1_15EpilogueDefaultEEEEEvvEEEEvNT_6ParamsE,@function
        .size           _ZN7cutlass13device_kernelINS_4gemm6kernel13GemmUniversalIN4cute5tupleIJiiiiEEENS1_10collective13CollectiveMmaINS1_39MainloopSm90TmaGmmaRmemAWarpSpecializedILi5ENS5_IJNS4_1CILi1EEESB_SB_EEENS1_35KernelTmaWarpSpecializedCooperativeEEENS5_IJNSA_ILi256EEENSA_ILi64EEENSA_ILi128EEEEEENS_12float_e4m3_tENS5_IJSB_llEEESJ_NS5_IJlSB_lEEENS4_8TiledMMAINS4_8MMA_AtomIJNS4_4SM904GMMA30MMA_64x64x32_F32E4M3E4M3_RS_TNILNSP_7ScaleInE1ELSR_1EEEEEENS4_6LayoutINS5_IJNSA_ILi2EEESB_SB_EEENS5_IJSB_NSA_ILi0EEESX_EEEEENS5_IJNS4_10UnderscoreES10_S10_EEEEENS4_13SM90_TMA_LOADENS4_14ComposedLayoutINS4_7SwizzleILi3ELi4ELi3EEENS4_18smem_ptr_flag_bitsILi8EEENSU_INS5_IJSH_NSA_ILi8EEEEEENS5_IJSB_SH_EEEEEEENS4_9Copy_AtomIJNS4_39AutoVectorizingCopyWithAssumedAlignmentILi128EEESJ_EEENS4_8identityES13_NS14_IS16_S18_NSU_INS5_IJS19_SH_EEENS5_IJSH_SB_EEEEEEEvS1I_EENS_8epilogue10collective6detail29Sm90TmaWarpSpecializedAdapterINS1P_15DefaultEpilogueISJ_SL_SL_NS1O_6thread17LinearCombinationISJ_Li1EffLNS1T_9ScaleType4KindE0ELNS_15FloatRoundStyleE2ESJ_EENS1_15EpilogueDefaultEEEEEvvEEEEvNT_6ParamsE,(.L_x_215 - _ZN7cutlass13device_kernelINS_4gemm6kernel13GemmUniversalIN4cute5tupleIJiiiiEEENS1_10collective13CollectiveMmaINS1_39MainloopSm90TmaGmmaRmemAWarpSpecializedILi5ENS5_IJNS4_1CILi1EEESB_SB_EEENS1_35KernelTmaWarpSpecializedCooperativeEEENS5_IJNSA_ILi256EEENSA_ILi64EEENSA_ILi128EEEEEENS_12float_e4m3_tENS5_IJSB_llEEESJ_NS5_IJlSB_lEEENS4_8TiledMMAINS4_8MMA_AtomIJNS4_4SM904GMMA30MMA_64x64x32_F32E4M3E4M3_RS_TNILNSP_7ScaleInE1ELSR_1EEEEEENS4_6LayoutINS5_IJNSA_ILi2EEESB_SB_EEENS5_IJSB_NSA_ILi0EEESX_EEEEENS5_IJNS4_10UnderscoreES10_S10_EEEEENS4_13SM90_TMA_LOADENS4_14ComposedLayoutINS4_7SwizzleILi3ELi4ELi3EEENS4_18smem_ptr_flag_bitsILi8EEENSU_INS5_IJSH_NSA_ILi8EEEEEENS5_IJSB_SH_EEEEEEENS4_9Copy_AtomIJNS4_39AutoVectorizingCopyWithAssumedAlignmentILi128EEESJ_EEENS4_8identityES13_NS14_IS16_S18_NSU_INS5_IJS19_SH_EEENS5_IJSH_SB_EEEEEEEvS1I_EENS_8epilogue10collective6detail29Sm90TmaWarpSpecializedAdapterINS1P_15DefaultEpilogueISJ_SL_SL_NS1O_6thread17LinearCombinationISJ_Li1EffLNS1T_9ScaleType4KindE0ELNS_15FloatRoundStyleE2ESJ_EENS1_15EpilogueDefaultEEEEEvvEEEEvNT_6ParamsE)
        .other          _ZN7cutlass13device_kernelINS_4gemm6kernel13GemmUniversalIN4cute5tupleIJiiiiEEENS1_10collective13CollectiveMmaINS1_39MainloopSm90TmaGmmaRmemAWarpSpecializedILi5ENS5_IJNS4_1CILi1EEESB_SB_EEENS1_35KernelTmaWarpSpecializedCooperativeEEENS5_IJNSA_ILi256EEENSA_ILi64EEENSA_ILi128EEEEEENS_12float_e4m3_tENS5_IJSB_llEEESJ_NS5_IJlSB_lEEENS4_8TiledMMAINS4_8MMA_AtomIJNS4_4SM904GMMA30MMA_64x64x32_F32E4M3E4M3_RS_TNILNSP_7ScaleInE1ELSR_1EEEEEENS4_6LayoutINS5_IJNSA_ILi2EEESB_SB_EEENS5_IJSB_NSA_ILi0EEESX_EEEEENS5_IJNS4_10UnderscoreES10_S10_EEEEENS4_13SM90_TMA_LOADENS4_14ComposedLayoutINS4_7SwizzleILi3ELi4ELi3EEENS4_18smem_ptr_flag_bitsILi8EEENSU_INS5_IJSH_NSA_ILi8EEEEEENS5_IJSB_SH_EEEEEEENS4_9Copy_AtomIJNS4_39AutoVectorizingCopyWithAssumedAlignmentILi128EEESJ_EEENS4_8identityES13_NS14_IS16_S18_NSU_INS5_IJS19_SH_EEENS5_IJSH_SB_EEEEEEEvS1I_EENS_8epilogue10collective6detail29Sm90TmaWarpSpecializedAdapterINS1P_15DefaultEpilogueISJ_SL_SL_NS1O_6thread17LinearCombinationISJ_Li1EffLNS1T_9ScaleType4KindE0ELNS_15FloatRoundStyleE2ESJ_EENS1_15EpilogueDefaultEEEEEvvEEEEvNT_6ParamsE,@"STO_CUDA_ENTRY STV_DEFAULT"
_ZN7cutlass13device_kernelINS_4gemm6kernel13GemmUniversalIN4cute5tupleIJiiiiEEENS1_10collective13CollectiveMmaINS1_39MainloopSm90TmaGmmaRmemAWarpSpecializedILi5ENS5_IJNS4_1CILi1EEESB_SB_EEENS1_35KernelTmaWarpSpecializedCooperativeEEENS5_IJNSA_ILi256EEENSA_ILi64EEENSA_ILi128EEEEEENS_12float_e4m3_tENS5_IJSB_llEEESJ_NS5_IJlSB_lEEENS4_8TiledMMAINS4_8MMA_AtomIJNS4_4SM904GMMA30MMA_64x64x32_F32E4M3E4M3_RS_TNILNSP_7ScaleInE1ELSR_1EEEEEENS4_6LayoutINS5_IJNSA_ILi2EEESB_SB_EEENS5_IJSB_NSA_ILi0EEESX_EEEEENS5_IJNS4_10UnderscoreES10_S10_EEEEENS4_13SM90_TMA_LOADENS4_14ComposedLayoutINS4_7SwizzleILi3ELi4ELi3EEENS4_18smem_ptr_flag_bitsILi8EEENSU_INS5_IJSH_NSA_ILi8EEEEEENS5_IJSB_SH_EEEEEEENS4_9Copy_AtomIJNS4_39AutoVectorizingCopyWithAssumedAlignmentILi128EEESJ_EEENS4_8identityES13_NS14_IS16_S18_NSU_INS5_IJS19_SH_EEENS5_IJSH_SB_EEEEEEEvS1I_EENS_8epilogue10collective6detail29Sm90TmaWarpSpecializedAdapterINS1P_15DefaultEpilogueISJ_SL_SL_NS1O_6thread17LinearCombinationISJ_Li1EffLNS1T_9ScaleType4KindE0ELNS_15FloatRoundStyleE2ESJ_EENS1_15EpilogueDefaultEEEEEvvEEEEvNT_6ParamsE:
[----:B------:R-:W0:Y:S01]  /*0000*/  LDC R1, c[0x0][0x28] ;  /* 0x00000a00ff017b82 */ /* 0x000e220000000800 */
[----:B------:R-:W1:Y:S01]  /*0010*/  S2R R18, SR_TID.X ;  /* 0x0000000000127919 */ /* 0x000e620000002100 */
[----:B------:R-:W-:Y:S01]  /*0020*/  ELECT P0, URZ, PT ;  /* 0x00000000003f782f */ /* 0x000fe20003800000 */
[----:B------:R-:W-:Y:S01]  /*0030*/  BSSY B0, `(.L_x_0) ;  /* 0x000000f000007945 */ /* 0x000fe20003800000 */
[--C-:B-1----:R-:W-:Y:S02]  /*0040*/  SHF.R.U32.HI R0, RZ, 0x5, R18.reuse ;  /* 0x00000005ff007819 */ /* 0x102fe40000011612 */
[----:B------:R-:W-:-:S03]  /*0050*/  SHF.R.U32.HI R2, RZ, 0x7, R18 ;  /* 0x00000007ff027819 */ /* 0x000fc60000011612 */
[----:B------:R-:W1:Y:S04]  /*0060*/  SHFL.IDX PT, R5, R0, RZ, 0x1f ;  /* 0x00001fff00057589 */ /* 0x000e6800000e0000 */
[----:B------:R2:W3:Y:S01]  /*0070*/  SHFL.IDX PT, R8, R2, RZ, 0x1f ;  /* 0x00001fff02087589 */ /* 0x0004e200000e0000 */
[----:B-1----:R-:W-:-:S13]  /*0080*/  ISETP.NE.OR P0, PT, R5, RZ, !P0 ;  /* 0x000000ff0500720c */ /* 0x002fda0004705670 */
[----:B0-23--:R-:W-:Y:S05]  /*0090*/  @P0 BRA `(.L_x_1) ;  /* 0x0000000000200947 */ /* 0x00dfea0003800000 */
[----:B------:R-:W-:Y:S02]  /*00a0*/  ULDC.64 UR4, c[0x0][0x198] ;  /* 0x0000660000047ab9 */ /* 0x000fe40000000a00 */
[----:B------:R-:W-:Y:S02]  /*00b0*/  UIADD3 UR6, UP0, UR4, 0xf0, URZ ;  /* 0x000000f004067890 */ /* 0x000fe4000ff1e03f */
[----:B------:R-:W-:Y:S02]  /*00c0*/  UIADD3 UR4, UP1, UR4, 0x1f0, URZ ;  /* 0x000001f004047890 */ /* 0x000fe4000ff3e03f */
[----:B------:R-:W-:Y:S02]  /*00d0*/  UIADD3.X UR7, URZ, UR5, URZ, UP0, !UPT ;  /* 0x000000053f077290 */ /* 0x000fe400087fe43f */
[----:B------:R-:W-:-:S07]  /*00e0*/  UIADD3.X UR5, URZ, UR5, URZ, UP1, !UPT ;  /* 0x000000053f057290 */ /* 0x000fce0008ffe43f */
[----:B------:R0:W-:Y:S02]  /*00f0*/  UTMACCTL.PF [UR6] ;  /* 0x00000000060079b9 */ /* 0x0001e40008040000 */
[----:B------:R0:W-:Y:S02]  /*0100*/  UTMACCTL.PF [UR4] ;  /* 0x00000000040079b9 */ /* 0x0001e40008040000 */
[----:B0-----:R-:W-:Y:S01]  /*0110*/  NOP ;  /* 0x0000000000007918 */ /* 0x001fe20000000000 */
.L_x_1:
[----:B------:R-:W-:Y:S05]  /*0120*/  BSYNC B0 ;  /* 0x0000000000007941 */ /* 0x000fea0003800000 */
.L_x_0:
[----:B------:R-:W0:Y:S02]  /*0130*/  SHFL.IDX PT, R2, R0, RZ, 0x1f ;  /* 0x00001fff00027589 */ /* 0x000e2400000e0000 */
[----:B0-----:R-:W-:-:S13]  /*0140*/  ISETP.NE.AND P0, PT, R2, RZ, PT ;  /* 0x000000ff0200720c */ /* 0x001fda0003f05270 */
[----:B------:R-:W-:Y:S05]  /*0150*/  @P0 BRA `(.L_x_2) ;  /* 0x0000000000600947 */ /* 0x000fea0003800000 */
[----:B------:R-:W0:Y:S01]  /*0160*/  S2UR UR8, SR_CgaCtaId ;  /* 0x00000000000879c3 */ /* 0x000e220000008800 */
[----:B------:R-:W-:Y:S01]  /*0170*/  UMOV UR4, 0x400 ;  /* 0x0000040000047882 */ /* 0x000fe20000000000 */
[----:B------:R-:W-:Y:S01]  /*0180*/  UMOV UR5, 0x1 ;  /* 0x0000000100057882 */ /* 0x000fe20000000000 */
[----:B------:R-:W-:Y:S01]  /*0190*/  UMOV UR6, 0x100 ;  /* 0x0000010000067882 */ /* 0x000fe20000000000 */
[----:B------:R-:W-:Y:S01]  /*01a0*/  ELECT P0, URZ, PT ;  /* 0x00000000003f782f */ /* 0x000fe20003800000 */
[----:B------:R-:W-:-:S04]  /*01b0*/  UIADD3 UR6, -UR6, 0x100000, URZ ;  /* 0x0010000006067890 */ /* 0x000fc8000fffe13f */
[----:B------:R-:W-:Y:S02]  /*01c0*/  USHF.L.U32 UR7, UR6, 0xb, URZ ;  /* 0x0000000b06077899 */ /* 0x000fe4000800063f */
[----:B------:R-:W-:Y:S02]  /*01d0*/  USHF.L.U32 UR6, UR6, 0x1, URZ ;  /* 0x0000000106067899 */ /* 0x000fe4000800063f */
[----:B0-----:R-:W-:Y:S02]  /*01e0*/  ULEA UR8, UR8, UR4, 0x18 ;  /* 0x0000000408087291 */ /* 0x001fe4000f8ec03f */
[----:B------:R-:W-:-:S04]  /*01f0*/  UIADD3 UR4, -UR5, 0x100000, URZ ;  /* 0x0010000005047890 */ /* 0x000fc8000fffe13f */
[----:B------:R-:W-:Y:S02]  /*0200*/  USHF.L.U32 UR5, UR4, 0xb, URZ ;  /* 0x0000000b04057899 */ /* 0x000fe4000800063f */
[----:B------:R-:W-:Y:S01]  /*0210*/  USHF.L.U32 UR4, UR4, 0x1, URZ ;  /* 0x0000000104047899 */ /* 0x000fe2000800063f */
[----:B------:R-:W0:Y:S11]  /*0220*/  FENCE.VIEW.ASYNC.S ;  /* 0x00000000000073c6 */ /* 0x000e360000000000 */
[----:B0-----:R0:W1:Y:S01]  /*0230*/  SYNCS.EXCH.64 URZ, [UR8], UR4 ;  /* 0x00000004083f75b2 */ /* 0x0010620008000100 */
[----:B------:R0:W2:Y:S01]  /*0240*/  SYNCS.EXCH.64 URZ, [UR8+0x28], UR6 ;  /* 0x00002806083f75b2 */ /* 0x0000a20008000100 */
[----:B------:R0:W3:Y:S01]  /*0250*/  SYNCS.EXCH.64 URZ, [UR8+0x8], UR4 ;  /* 0x00000804083f75b2 */ /* 0x0000e20008000100 */
[----:B------:R0:W4:Y:S01]  /*0260*/  SYNCS.EXCH.64 URZ, [UR8+0x30], UR6 ;  /* 0x00003006083f75b2 */ /* 0x0001220008000100 */
[----:B------:R0:W0:Y:S01]  /*0270*/  SYNCS.EXCH.64 URZ, [UR8+0x10], UR4 ;  /* 0x00001004083f75b2 */ /* 0x0000220008000100 */
[----:B------:R0:W0:Y:S01]  /*0280*/  SYNCS.EXCH.64 URZ, [UR8+0x38], UR6 ;  /* 0x00003806083f75b2 */ /* 0x0000220008000100 */
[----:B------:R0:W0:Y:S01]  /*0290*/  SYNCS.EXCH.64 URZ, [UR8+0x18], UR4 ;  /* 0x00001804083f75b2 */ /* 0x0000220008000100 */
[----:B------:R0:W0:Y:S01]  /*02a0*/  SYNCS.EXCH.64 URZ, [UR8+0x40], UR6 ;  /* 0x00004006083f75b2 */ /* 0x0000220008000100 */
[----:B------:R0:W0:Y:S01]  /*02b0*/  SYNCS.EXCH.64 URZ, [UR8+0x20], UR4 ;  /* 0x00002004083f75b2 */ /* 0x0000220008000100 */
[----:B------:R0:W0:Y:S01]  /*02c0*/  SYNCS.EXCH.64 URZ, [UR8+0x48], UR6 ;  /* 0x00004806083f75b2 */ /* 0x0000220008000100 */
[----:B------:R-:W-:Y:S01]  /*02d0*/  NOP ;  /* 0x0000000000007918 */ /* 0x000fe20000000000 */
.L_x_2:
[----:B------:R-:W5:Y:S01]  /*02e0*/  SHFL.IDX PT, R0, R0, RZ, 0x1f ;  /* 0x00001fff00007589 */ /* 0x000f6200000e0000 */
[----:B------:R-:W-:Y:S01]  /*02f0*/  ELECT P0, URZ, PT ;  /* 0x00000000003f782f */ /* 0x000fe20003800000 */
[----:B------:R-:W1:Y:S01]  /*0300*/  LDC R2, c[0x0][0x65c] ;  /* 0x00019700ff027b82 */ /* 0x000e620000000800 */
[----:B------:R-:W-:Y:S01]  /*0310*/  SHF.R.S32.HI R6, RZ, 0x1f, R5 ;  /* 0x0000001fff067819 */ /* 0x000fe20000011405 */
[----:B------:R-:W2:Y:S01]  /*0320*/  S2R R3, SR_CTAID.Y ;  /* 0x0000000000037919 */ /* 0x000ea20000002600 */
[----:B0-----:R-:W-:Y:S01]  /*0330*/  UMOV UR4, 0x20 ;  /* 0x0000002000047882 */ /* 0x001fe20000000000 */
[----:B------:R-:W-:Y:S01]  /*0340*/  ISETP.NE.AND P2, PT, R8, RZ, PT ;  /* 0x000000ff0800720c */ /* 0x000fe20003f45270 */
[----:B------:R-:W-:Y:S01]  /*0350*/  NOP ;  /* 0x0000000000007918 */ /* 0x000fe20000000000 */
[----:B------:R-:W0:Y:S01]  /*0360*/  S2R R4, SR_CTAID.X ;  /* 0x0000000000047919 */ /* 0x000e220000002500 */
[----:B------:R-:W-:Y:S01]  /*0370*/  LEA.HI R6, R6, R5, RZ, 0x2 ;  /* 0x0000000506067211 */ /* 0x000fe200078f10ff */
[----:B------:R-:W-:Y:S01]  /*0380*/  NOP ;  /* 0x0000000000007918 */ /* 0x000fe20000000000 */
[----:B-----5:R-:W-:-:S02]  /*0390*/  ISETP.NE.OR P0, PT, R0, RZ, !P0 ;  /* 0x000000ff0000720c */ /* 0x020fc40004705670 */
[----:B-1----:R-:W-:-:S04]  /*03a0*/  ISETP.NE.AND P3, PT, R2, 0x1, PT ;  /* 0x000000010200780c */ /* 0x002fc80003f65270 */
[----:B------:R-:W-:Y:S02]  /*03b0*/  P2R R0, PR, RZ, 0x8 ;  /* 0x00000008ff007803 */ /* 0x000fe40000000000 */
[----:B------:R-:W-:-:S05]  /*03c0*/  LOP3.LUT R0, R6, 0xfffffffc, RZ, 0xc0, !PT ;  /* 0xfffffffc06007812 */ /* 0x000fca00078ec0ff */
[----:B------:R-:W-:Y:S01]  /*03d0*/  VOTEU.ALL UP0, P0 ;  /* 0x00000000003f7886 */ /* 0x000fe20000000000 */
[----:B------:R-:W-:Y:S01]  /*03e0*/  IMAD.IADD R0, R5, 0x1, -R0 ;  /* 0x0000000105007824 */ /* 0x000fe200078e0a00 */
[----:B------:R-:W0:Y:S01]  /*03f0*/  @P3 LDC R17, c[0x0][0x10] ;  /* 0x00000400ff113b82 */ /* 0x000e220000000800 */
[----:B------:R-:W-:Y:S01]  /*0400*/  VOTEU.ALL UP1, P0 ;  /* 0x00000000003f7886 */ /* 0x000fe20000020000 */
[----:B--2---:R-:W-:Y:S01]  /*0410*/  @P3 IMAD.MOV.U32 R6, RZ, RZ, R3 ;  /* 0x000000ffff063224 */ /* 0x004fe200078e0003 */
[----:B------:R-:W-:Y:S01]  /*0420*/  @!UP0 UMOV UR6, 0x400 ;  /* 0x0000040000068882 */ /* 0x000fe20000000000 */
[----:B------:R-:W-:-:S04]  /*0430*/  @!UP0 UIADD3 UR4, -UR4, 0x100000, URZ ;  /* 0x0010000004048890 */ /* 0x000fc8000fffe13f */
[----:B------:R-:W-:Y:S02]  /*0440*/  @!UP0 USHF.L.U32 UR5, UR4, 0xb, URZ ;  /* 0x0000000b04058899 */ /* 0x000fe4000800063f */
[----:B------:R-:W-:Y:S01]  /*0450*/  @!UP0 USHF.L.U32 UR4, UR4, 0x1, URZ ;  /* 0x0000000104048899 */ /* 0x000fe2000800063f */
[----:B------:R-:W-:Y:S02]  /*0460*/  @P3 IMAD.MOV.U32 R7, RZ, RZ, RZ ;  /* 0x000000ffff073224 */ /* 0x000fe400078e00ff */
[----:B------:R-:W-:Y:S01]  /*0470*/  IMAD.MOV.U32 R5, RZ, RZ, RZ ;  /* 0x000000ffff057224 */ /* 0x000fe200078e00ff */
[----:B------:R-:W1:Y:S01]  /*0480*/  @!UP0 S2UR UR7, SR_CgaCtaId ;  /* 0x00000000000789c3 */ /* 0x000e620000008800 */
[----:B------:R-:W-:-:S07]  /*0490*/  @P3 IMAD.MOV.U32 R11, RZ, RZ, RZ ;  /* 0x000000ffff0b3224 */ /* 0x000fce00078e00ff */
[----:B------:R-:W2:Y:S01]  /*04a0*/  @!P3 LDC R9, c[0x0][0xc] ;  /* 0x00000300ff09bb82 */ /* 0x000ea20000000800 */
[----:B0-----:R-:W-:-:S04]  /*04b0*/  @P3 IMAD.WIDE.U32 R16, R4, R17, R6 ;  /* 0x0000001104103225 */ /* 0x001fc800078e0006 */
[----:B------:R-:W-:Y:S01]  /*04c0*/  @P3 IMAD.IADD R17, R17, 0x1, R11 ;  /* 0x0000000111113824 */ /* 0x000fe200078e020b */
[----:B-1----:R-:W-:Y:S01]  /*04d0*/  @!UP0 ULEA UR6, UR7, UR6, 0x18 ;  /* 0x0000000607068291 */ /* 0x002fe2000f8ec03f */
[----:B------:R-:W-:Y:S01]  /*04e0*/  VOTEU.ALL UP0, P0 ;  /* 0x00000000003f7886 */ /* 0x000fe20000000000 */
[----:B------:R-:W-:-:S04]  /*04f0*/  ISETP.NE.AND P0, PT, R0, 0x3, PT ;  /* 0x000000030000780c */ /* 0x000fc80003f05270 */
[----:B------:R-:W-:Y:S01]  /*0500*/  ISETP.EQ.OR P0, PT, R0, RZ, !P0 ;  /* 0x000000ff0000720c */ /* 0x000fe20004702670 */
[----:B--2---:R-:W-:-:S03]  /*0510*/  @!P3 IMAD.WIDE.U32 R6, R9, R3, R4 ;  /* 0x000000030906b225 */ /* 0x004fc600078e0004 */
[C---:B------:R-:W-:Y:S01]  /*0520*/  ISETP.EQ.AND P0, PT, R8.reuse, RZ, P0 ;  /* 0x000000ff0800720c */ /* 0x040fe20000702270 */
[----:B------:R-:W-:Y:S01]  /*0530*/  VIADD R8, R8, 0xffffffff ;  /* 0xffffffff08087836 */ /* 0x000fe20000000000 */
[----:B------:R-:W0:Y:S02]  /*0540*/  FENCE.VIEW.ASYNC.S ;  /* 0x00000000000073c6 */ /* 0x000e240000000000 */
[----:B0-----:R0:W3:Y:S01]  /*0550*/  @!UP0 SYNCS.EXCH.64 URZ, [UR6+0x60], UR4 ;  /* 0x00006004063f85b2 */ /* 0x0010e20008000100 */
[----:B------:R-:W-:Y:S01]  /*0560*/  @!P3 IMAD.MOV.U32 R16, RZ, RZ, R6 ;  /* 0x000000ffff10b224 */ /* 0x000fe200078e0006 */
[----:B------:R-:W-:Y:S01]  /*0570*/  SEL R19, RZ, 0x1, !P0 ;  /* 0x00000001ff137807 */ /* 0x000fe20004000000 */
[----:B------:R-:W-:Y:S01]  /*0580*/  @!P3 IMAD.MOV.U32 R17, RZ, RZ, R7 ;  /* 0x000000ffff11b224 */ /* 0x000fe200078e0007 */
[----:B------:R-:W-:-:S04]  /*0590*/  ISETP.GE.U32.AND P1, PT, R8, 0x2, PT ;  /* 0x000000020800780c */ /* 0x000fc80003f26070 */
[----:B------:R-:W-:Y:S01]  /*05a0*/  SEL R19, R19, 0x2, P1 ;  /* 0x0000000213137807 */ /* 0x000fe20000800000 */
[----:B------:R0:W3:Y:S01]  /*05b0*/  @!UP1 SYNCS.EXCH.64 URZ, [UR6+0x68], UR4 ;  /* 0x00006804063f95b2 */ /* 0x0000e20008000100 */
[----:B------:R-:W-:Y:S01]  /*05c0*/  NOP ;  /* 0x0000000000007918 */ /* 0x000fe20000000000 */
[----:B---34-:R-:W-:Y:S06]  /*05d0*/  BAR.SYNC.DEFER_BLOCKING 0x0 ;  /* 0x0000000000007b1d */ /* 0x018fec0000010000 */
[----:B------:R-:W-:Y:S05]  /*05e0*/  @!P2 BRA `(.L_x_3) ;  /* 0x000000980084a947 */ /* 0x000fea0003800000 */
[----:B------:R-:W-:-:S13]  /*05f0*/  ISETP.GT.U32.AND P0, PT, R8, 0x1, PT ;  /* 0x000000010800780c */ /* 0x000fda0003f04070 */
[----:B0-----:R-:W-:Y:S05]  /*0600*/  @P0 EXIT ;  /* 0x000000000000094d */ /* 0x001fea0003800000 */
[----:B------:R-:W-:Y:S01]  /*0610*/  ULDC.64 UR4, c[0x0][0x650] ;  /* 0x0001940000047ab9 */ /* 0x000fe20000000a00 */
[----:B------:R-:W-:Y:S01]  /*0620*/  PRMT R0, RZ, 0x7610, R0 ;  /* 0x00007610ff007816 */ /* 0x000fe20000000000 */
[----:B------:R-:W-:Y:S01]  /*0630*/  IMAD.MOV.U32 R90, RZ, RZ, -0x1 ;  /* 0xffffffffff5a7424 */ /* 0x000fe200078e00ff */
[----:B------:R-:W-:Y:S01]  /*0640*/  ISETP.GE.U32.AND P0, PT, R16, UR4, PT ;  /* 0x0000000410007c0c */ /* 0x000fe2000bf06070 */
[----:B------:R-:W-:Y:S02]  /*0650*/  IMAD.MOV.U32 R89, RZ, RZ, -0x1 ;  /* 0xffffffffff597424 */ /* 0x000fe400078e00ff */
[----:B------:R-:W-:Y:S01]  /*0660*/  IMAD.MOV.U32 R88, RZ, RZ, -0x1 ;  /* 0xffffffffff587424 */ /* 0x000fe200078e00ff */
[----:B------:R-:W-:-:S13]  /*0670*/  ISETP.GE.U32.AND.EX P0, PT, R17, UR5, PT, P0 ;  /* 0x0000000511007c0c */ /* 0x000fda000bf06100 */
[----:B------:R-:W-:Y:S05]  /*0680*/  @P0 BRA `(.L_x_4) ;  /* 0x0000000400540947 */ /* 0x000fea0003800000 */
[----:B------:R-:W0:Y:S01]  /*0690*/  LDC.64 R14, c[0x0][0x628] ;  /* 0x00018a00ff0e7b82 */ /* 0x000e220000000a00 */
[----:B------:R-:W-:Y:S02]  /*06a0*/  IMAD.MOV.U32 R6, RZ, RZ, R16 ;  /* 0x000000ffff067224 */ /* 0x000fe400078e0010 */
[----:B------:R-:W-:-:S05]  /*06b0*/  IMAD.MOV.U32 R7, RZ, RZ, R17 ;  /* 0x000000ffff077224 */ /* 0x000fca00078e0011 */
[----:B------:R-:W1:Y:S08]  /*06c0*/  LDC R0, c[0x0][0x630] ;  /* 0x00018c00ff007b82 */ /* 0x000e700000000800 */
[----:B------:R-:W2:Y:S01]  /*06d0*/  LDC.64 R20, c[0x0][0x620] ;  /* 0x00018800ff147b82 */ /* 0x000ea20000000a00 */
[----:B0-----:R-:W-:-:S04]  /*06e0*/  ISETP.NE.U32.AND P0, PT, R14, RZ, PT ;  /* 0x000000ff0e00720c */ /* 0x001fc80003f05070 */
[----:B------:R-:W-:-:S13]  /*06f0*/  ISETP.NE.AND.EX P0, PT, R15, RZ, PT, P0 ;  /* 0x000000ff0f00720c */ /* 0x000fda0003f05300 */
[----:B-12---:R-:W-:Y:S05]  /*0700*/  @!P0 BRA `(.L_x_5) ;  /* 0x0000000000288947 */ /* 0x006fea0003800000 */
[----:B------:R-:W0:Y:S02]  /*0710*/  LDC R11, c[0x0][0x634] ;  /* 0x00018d00ff0b7b82 */ /* 0x000e240000000800 */
[----:B0-----:R-:W-:-:S05]  /*0720*/  IADD3 R11, P0, R16, R11, RZ ;  /* 0x0000000b100b7210 */ /* 0x001fca0007f1e0ff */
[----:B------:R-:W-:-:S04]  /*0730*/  IMAD.X R13, RZ, RZ, R17, P0 ;  /* 0x000000ffff0d7224 */ /* 0x000fc800000e0611 */
[----:B------:R-:W-:-:S04]  /*0740*/  IMAD.WIDE.U32 R6, R13, R14, RZ ;  /* 0x0000000e0d067225 */ /* 0x000fc800078e00ff */
[----:B------:R-:W-:-:S04]  /*0750*/  IMAD.WIDE.U32 R8, P0, R11, R15, R6 ;  /* 0x0000000f0b087225 */ /* 0x000fc80007800006 */
[----:B------:R-:W-:-:S04]  /*0760*/  IMAD.WIDE.U32 R6, R11, R14, RZ ;  /* 0x0000000e0b067225 */ /* 0x000fc800078e00ff */
[----:B------:R-:W-:Y:S01]  /*0770*/  IMAD.X R11, RZ, RZ, RZ, P0 ;  /* 0x000000ffff0b7224 */ /* 0x000fe200000e06ff */
[----:B------:R-:W-:Y:S01]  /*0780*/  IADD3 RZ, P0, R7, R8, RZ ;  /* 0x0000000807ff7210 */ /* 0x000fe20007f1e0ff */
[----:B------:R-:W-:-:S04]  /*0790*/  IMAD.MOV.U32 R10, RZ, RZ, R9 ;  /* 0x000000ffff0a7224 */ /* 0x000fc800078e0009 */
[----:B------:R-:W-:-:S08]  /*07a0*/  IMAD.WIDE.U32.X R6, R13, R15, R10, P0 ;  /* 0x0000000f0d067225 */ /* 0x000fd000000e040a */
.L_x_5:
[-CC-:B------:R-:W-:Y:S01]  /*07b0*/  SHF.R.U64 R88, R6, R0.reuse, R7.reuse ;  /* 0x0000000006587219 */ /* 0x180fe20000001207 */
[----:B------:R-:W0:Y:S01]  /*07c0*/  LDC R10, c[0x0][0x618] ;  /* 0x00018600ff0a7b82 */ /* 0x000e220000000800 */
[----:B------:R-:W-:Y:S01]  /*07d0*/  SHF.R.U32.HI R5, RZ, R0, R7 ;  /* 0x00000000ff057219 */ /* 0x000fe20000011607 */
[----:B------:R-:W-:Y:S01]  /*07e0*/  ULDC UR4, c[0x0][0x150] ;  /* 0x0000540000047ab9 */ /* 0x000fe20000000800 */
[----:B------:R-:W-:Y:S02]  /*07f0*/  IADD3 R9, P0, RZ, -R88, RZ ;  /* 0x80000058ff097210 */ /* 0x000fe40007f1e0ff */
[----:B------:R-:W-:-:S03]  /*0800*/  I2FP.F32.U32 R0, R4 ;  /* 0x0000000400007245 */ /* 0x000fc60000201000 */
[----:B------:R-:W1:Y:S01]  /*0810*/  LDC.64 R26, c[0x0][0x640] ;  /* 0x00019000ff1a7b82 */ /* 0x000e620000000a00 */
[----:B------:R-:W-:Y:S02]  /*0820*/  IMAD.X R11, RZ, RZ, ~R5, P0 ;  /* 0x000000ffff0b7224 */ /* 0x000fe400000e0e05 */
[----:B------:R-:W-:Y:S01]  /*0830*/  FMUL R0, R0, UR4 ;  /* 0x0000000400007c20 */ /* 0x000fe20008400000 */
[----:B------:R-:W-:Y:S01]  /*0840*/  IMAD.WIDE.U32 R6, R9, R20, R16 ;  /* 0x0000001409067225 */ /* 0x000fe200078e0010 */
[----:B------:R-:W-:-:S03]  /*0850*/  ULDC UR4, c[0x0][0x154] ;  /* 0x0000550000047ab9 */ /* 0x000fc60000000800 */
[----:B------:R-:W-:Y:S01]  /*0860*/  IMAD R8, R11, R20, RZ ;  /* 0x000000140b087224 */ /* 0x000fe200078e02ff */
[----:B------:R-:W2:Y:S01]  /*0870*/  LDC R5, c[0x0][0x144] ;  /* 0x00005100ff057b82 */ /* 0x000ea20000000800 */
[----:B------:R-:W3:Y:S02]  /*0880*/  F2I.U32.TRUNC.NTZ R0, R0 ;  /* 0x0000000000007305 */ /* 0x000ee4000020f000 */
[----:B------:R-:W-:-:S04]  /*0890*/  IMAD R9, R9, R21, R8 ;  /* 0x0000001509097224 */ /* 0x000fc800078e0208 */
[----:B------:R-:W-:Y:S01]  /*08a0*/  IMAD.IADD R7, R7, 0x1, R9 ;  /* 0x0000000107077824 */ /* 0x000fe200078e0209 */
[----:B------:R-:W4:Y:S01]  /*08b0*/  LDC R12, c[0x0][0x608] ;  /* 0x00018200ff0c7b82 */ /* 0x000f220000000800 */
[----:B------:R-:W-:-:S03]  /*08c0*/  IMAD.MOV.U32 R9, RZ, RZ, -0x1 ;  /* 0xffffffffff097424 */ /* 0x000fc600078e00ff */
[-CC-:B0-----:R-:W-:Y:S02]  /*08d0*/  SHF.R.U64 R20, R6, R10.reuse, R7.reuse ;  /* 0x0000000a06147219 */ /* 0x181fe40000001207 */
[----:B------:R-:W-:Y:S02]  /*08e0*/  I2FP.F32.U32 R6, R3 ;  /* 0x0000000300067245 */ /* 0x000fe40000201000 */
[----:B------:R-:W0:Y:S01]  /*08f0*/  LDC R24, c[0x0][0x658] ;  /* 0x00019600ff187b82 */ /* 0x000e220000000800 */
[----:B-1----:R-:W-:Y:S01]  /*0900*/  ISETP.NE.U32.AND P0, PT, R26, RZ, PT ;  /* 0x000000ff1a00720c */ /* 0x002fe20003f05070 */
[----:B---3--:R-:W-:Y:S01]  /*0910*/  IMAD.MOV R8, RZ, RZ, -R0 ;  /* 0x000000ffff087224 */ /* 0x008fe200078e0a00 */
[----:B------:R-:W-:Y:S01]  /*0920*/  SHF.R.U32.HI R7, RZ, R10, R7 ;  /* 0x0000000aff077219 */ /* 0x000fe20000011607 */
[----:B------:R-:W-:Y:S01]  /*0930*/  FMUL R6, R6, UR4 ;  /* 0x0000000406067c20 */ /* 0x000fe20008400000 */
[----:B------:R-:W-:-:S03]  /*0940*/  ISETP.NE.AND.EX P0, PT, R27, RZ, PT, P0 ;  /* 0x000000ff1b00720c */ /* 0x000fc60003f05300 */
[----:B------:R-:W1:Y:S01]  /*0950*/  LDC R14, c[0x0][0x148] ;  /* 0x00005200ff0e7b82 */ /* 0x000e620000000800 */
[----:B--2---:R-:W-:-:S07]  /*0960*/  IMAD R0, R5, R8, R4 ;  /* 0x0000000805007224 */ /* 0x004fce00078e0204 */
[----:B------:R-:W2:Y:S01]  /*0970*/  LDC R22, c[0x0][0x600] ;  /* 0x00018000ff167b82 */ /* 0x000ea20000000800 */
[-CC-:B----4-:R-:W-:Y:S02]  /*0980*/  SHF.R.U64 R28, R20, R12.reuse, R7.reuse ;  /* 0x0000000c141c7219 */ /* 0x190fe40000001207 */
[----:B------:R-:W-:Y:S01]  /*0990*/  SHF.R.U32.HI R5, RZ, R12, R7 ;  /* 0x0000000cff057219 */ /* 0x000fe20000011607 */
[----:B------:R-:W-:Y:S01]  /*09a0*/  IMAD.MOV.U32 R7, RZ, RZ, 0x1 ;  /* 0x00000001ff077424 */ /* 0x000fe200078e00ff */
[----:B------:R3:W4:Y:S03]  /*09b0*/  F2I.U32.TRUNC.NTZ R12, R6 ;  /* 0x00000006000c7305 */ /* 0x000726000020f000 */
[----:B------:R-:W1:Y:S01]  /*09c0*/  LDC R15, c[0x0][0x648] ;  /* 0x00019200ff0f7b82 */ /* 0x000e620000000800 */
[-C--:B0-----:R-:W-:Y:S02]  /*09d0*/  SHF.L.U32 R4, R9, R24.reuse, RZ ;  /* 0x0000001809047219 */ /* 0x081fe400000006ff */
[----:B------:R-:W-:-:S02]  /*09e0*/  SHF.R.U64 R30, R28, R24, R5 ;  /* 0x000000181c1e7219 */ /* 0x000fc40000001205 */
[----:B------:R-:W-:Y:S02]  /*09f0*/  LOP3.LUT R11, RZ, R4, RZ, 0x33, !PT ;  /* 0x00000004ff0b7212 */ /* 0x000fe400078e33ff */
[-C--:B------:R-:W-:Y:S01]  /*0a00*/  SHF.R.U32.HI R5, RZ, R24.reuse, R5 ;  /* 0x00000018ff057219 */ /* 0x080fe20000011605 */
[----:B------:R-:W0:Y:S01]  /*0a10*/  LDC R21, c[0x0][0x638] ;  /* 0x00018e00ff157b82 */ /* 0x000e220000000800 */
[----:B------:R-:W-:Y:S01]  /*0a20*/  SHF.L.U32 R10, R7, R24, RZ ;  /* 0x00000018070a7219 */ /* 0x000fe200000006ff */
[----:B------:R-:W-:-:S06]  /*0a30*/  IMAD.MOV.U32 R4, RZ, RZ, R30 ;  /* 0x000000ffff047224 */ /* 0x000fcc00078e001e */
[----:B------:R-:W0:Y:S01]  /*0a40*/  LDC R90, c[0x0][0x610] ;  /* 0x00018400ff5a7b82 */ /* 0x000e220000000800 */
[----:B---34-:R-:W-:Y:S05]  /*0a50*/  @!P0 BRA `(.L_x_6) ;  /* 0x0000000000288947 */ /* 0x018fea0003800000 */
[----:B------:R-:W3:Y:S02]  /*0a60*/  LDC R9, c[0x0][0x64c] ;  /* 0x00019300ff097b82 */ /* 0x000ee40000000800 */
[----:B---3--:R-:W-:-:S05]  /*0a70*/  IADD3 R9, P0, R30, R9, RZ ;  /* 0x000000091e097210 */ /* 0x008fca0007f1e0ff */
        /* <DEDUP_REMOVED lines=8> */
.L_x_6:
[----:B-1----:R-:W-:Y:S01]  /*0b00*/  SHF.R.U64 R4, R4, R15, R5 ;  /* 0x0000000f04047219 */ /* 0x002fe20000001205 */
[----:B--2---:R-:W-:Y:S01]  /*0b10*/  VIADD R5, R22, 0xffffffff ;  /* 0xffffffff16057836 */ /* 0x004fe20000000000 */
[----:B------:R-:W-:Y:S01]  /*0b20*/  LOP3.LUT R11, R28, R11, RZ, 0xc0, !PT ;  /* 0x0000000b1c0b7212 */ /* 0x000fe200078ec0ff */
[----:B------:R-:W-:Y:S02]  /*0b30*/  IMAD.MOV R12, RZ, RZ, -R12 ;  /* 0x000000ffff0c7224 */ /* 0x000fe400078e0a0c */
[----:B------:R-:W-:Y:S01]  /*0b40*/  IMAD.MOV R6, RZ, RZ, -R4 ;  /* 0x000000ffff067224 */ /* 0x000fe200078e0a04 */
[----:B------:R-:W-:Y:S01]  /*0b50*/  LOP3.LUT R5, R20, R5, RZ, 0xc0, !PT ;  /* 0x0000000514057212 */ /* 0x000fe200078ec0ff */
[----:B------:R-:W-:Y:S02]  /*0b60*/  @P3 IMAD R0, R14, R12, R3 ;  /* 0x0000000c0e003224 */ /* 0x000fe400078e0203 */
[----:B------:R-:W-:Y:S02]  /*0b70*/  IMAD R11, R10, R4, R11 ;  /* 0x000000040a0b7224 */ /* 0x000fe400078e020b */
[----:B0-----:R-:W-:-:S02]  /*0b80*/  IMAD R3, R6, R21, R30 ;  /* 0x0000001506037224 */ /* 0x001fc400078e021e */
[----:B------:R-:W-:Y:S02]  /*0b90*/  IMAD R90, R11, R90, R0 ;  /* 0x0000005a0b5a7224 */ /* 0x000fe400078e0200 */
[----:B------:R-:W-:Y:S02]  /*0ba0*/  IMAD R3, R3, R22, R5 ;  /* 0x0000001603037224 */ /* 0x000fe400078e0205 */
[----:B------:R-:W-:-:S03]  /*0bb0*/  IMAD.MOV.U32 R0, RZ, RZ, 0x1 ;  /* 0x00000001ff007424 */ /* 0x000fc600078e00ff */
[----:B------:R-:W-:Y:S02]  /*0bc0*/  SEL R89, R3, R90, !P3 ;  /* 0x0000005a03597207 */ /* 0x000fe40005800000 */
[----:B------:R-:W-:-:S07]  /*0bd0*/  SEL R90, R90, R3, !P3 ;  /* 0x000000035a5a7207 */ /* 0x000fce0005800000 */
.L_x_4:
[----:B------:R-:W-:-:S08]  /*0be0*/  NOP ;  /* 0x0000000000007918 */ /* 0x000fd00000000000 */
[----:B------:R-:W0:Y:S02]  /*0bf0*/  USETMAXREG.TRY_ALLOC.CTAPOOL UP0, 0xe8 ;  /* 0x000000e8000079c8 */ /* 0x000e240008000600 */
[----:B0-----:R-:W-:-:S13]  /*0c00*/  PLOP3.LUT P0, PT, PT, PT, UP0, 0x80, 0x0 ;  /* 0x000000000000781c */ /* 0x001fda0003f0f008 */
[----:B------:R-:W-:Y:S05]  /*0c10*/  @!P0 BRA `(.L_x_4) ;  /* 0xfffffffc00f08947 */ /* 0x000fea000383ffff */
[----:B------:R-:W-:Y:S01]  /*0c20*/  ULDC.64 UR4, c[0x0][0x598] ;  /* 0x0001660000047ab9 */ /* 0x000fe20000000a00 */
[----:B------:R-:W-:Y:S01]  /*0c30*/  ULDC.64 UR36, c[0x0][0x208] ;  /* 0x0000820000247ab9 */ /* 0x000fe20000000a00 */
[----:B------:R-:W-:-:S04]  /*0c40*/  ISETP.NE.U32.AND P0, PT, RZ, UR4, PT ;  /* 0x00000004ff007c0c */ /* 0x000fc8000bf05070 */
[----:B------:R-:W-:-:S13]  /*0c50*/  ISETP.NE.AND.EX P0, PT, RZ, UR5, PT, P0 ;  /* 0x00000005ff007c0c */ /* 0x000fda000bf05300 */
[----:B------:R-:W-:Y:S05]  /*0c60*/  @!P0 BRA `(.L_x_7) ;  /* 0x00000000001c8947 */ /* 0x000fea0003800000 */
[----:B------:R-:W0:Y:S02]  /*0c70*/  LDC.64 R4, c[0x0][0x598] ;  /* 0x00016600ff047b82 */ /* 0x000e240000000a00 */
[----:B0-----:R-:W2:Y:S02]  /*0c80*/  LDG.E.64 R4, desc[UR36][R4.64] ;  /* 0x0000002404047981 */ /* 0x001ea4000c1e1b00 */
[----:B--2---:R-:W-:-:S04]  /*0c90*/  ISETP.NE.U32.AND P0, PT, R4, RZ, PT ;  /* 0x000000ff0400720c */ /* 0x004fc80003f05070 */
[----:B------:R-:W-:-:S13]  /*0ca0*/  ISETP.NE.AND.EX P0, PT, R5, RZ, PT, P0 ;  /* 0x000000ff0500720c */ /* 0x000fda0003f05300 */
[----:B------:R-:W-:Y:S05]  /*0cb0*/  @!P0 BRA `(.L_x_7) ;  /* 0x0000000000088947 */ /* 0x000fea0003800000 */
[----:B------:R0:W5:Y:S01]  /*0cc0*/  LD.E R91, desc[UR36][R4.64] ;  /* 0x00000024045b7980 */ /* 0x000162000c101900 */
[----:B------:R-:W-:Y:S05]  /*0cd0*/  BRA `(.L_x_8) ;  /* 0x0000000000247947 */ /* 0x000fea0003800000 */
.L_x_7:
[----:B------:R-:W-:Y:S02]  /*0ce0*/  ULDC.64 UR4, c[0x0][0x588] ;  /* 0x0001620000047ab9 */ /* 0x000fe40000000a00 */
[----:B------:R-:W-:-:S04]  /*0cf0*/  ISETP.NE.U32.AND P0, PT, RZ, UR4, PT ;  /* 0x00000004ff007c0c */ /* 0x000fc8000bf05070 */
[----:B------:R-:W-:-:S13]  /*0d00*/  ISETP.NE.AND.EX P0, PT, RZ, UR5, PT, P0 ;  /* 0x00000005ff007c0c */ /* 0x000fda000bf05300 */
[----:B------:R-:W-:Y:S05]  /*0d10*/  @!P0 BRA `(.L_x_9) ;  /* 0x00000000000c8947 */ /* 0x000fea0003800000 */
[----:B------:R-:W0:Y:S02]  /*0d20*/  LDC.64 R4, c[0x0][0x588] ;  /* 0x00016200ff047b82 */ /* 0x000e240000000a00 */
[----:B0-----:R1:W5:Y:S01]  /*0d30*/  LDG.E R91, desc[UR36][R4.64] ;  /* 0x00000024045b7981 */ /* 0x001362000c1e1900 */
[----:B------:R-:W-:Y:S05]  /*0d40*/  BRA `(.L_x_8) ;  /* 0x0000000000087947 */ /* 0x000fea0003800000 */
.L_x_9:
[----:B------:R-:W-:Y:S02]  /*0d50*/  ULDC UR4, c[0x0][0x580] ;  /* 0x0001600000047ab9 */ /* 0x000fe40000000800 */
[----:B------:R-:W-:-:S07]  /*0d60*/  IMAD.U32 R91, RZ, RZ, UR4 ;  /* 0x00000004ff5b7e24 */ /* 0x000fce000f8e00ff */
.L_x_8:
[----:B------:R-:W-:Y:S02]  /*0d70*/  ULDC.64 UR4, c[0x0][0x5a0] ;  /* 0x0001680000047ab9 */ /* 0x000fe40000000a00 */
[----:B------:R-:W-:-:S04]  /*0d80*/  ISETP.NE.U32.AND P0, PT, RZ, UR4, PT ;  /* 0x00000004ff007c0c */ /* 0x000fc8000bf05070 */
[----:B------:R-:W-:-:S13]  /*0d90*/  ISETP.NE.AND.EX P0, PT, RZ, UR5, PT, P0 ;  /* 0x00000005ff007c0c */ /* 0x000fda000bf05300 */
[----:B------:R-:W-:Y:S05]  /*0da0*/  @!P0 BRA `(.L_x_10) ;  /* 0x00000000001c8947 */ /* 0x000fea0003800000 */
[----:B01----:R-:W0:Y:S02]  /*0db0*/  LDC.64 R4, c[0x0][0x5a0] ;  /* 0x00016800ff047b82 */ /* 0x003e240000000a00 */
[----:B0-----:R-:W2:Y:S02]  /*0dc0*/  LDG.E.64 R4, desc[UR36][R4.64] ;  /* 0x0000002404047981 */ /* 0x001ea4000c1e1b00 */
[----:B--2---:R-:W-:-:S04]  /*0dd0*/  ISETP.NE.U32.AND P0, PT, R4, RZ, PT ;  /* 0x000000ff0400720c */ /* 0x004fc80003f05070 */
[----:B------:R-:W-:-:S13]  /*0de0*/  ISETP.NE.AND.EX P0, PT, R5, RZ, PT, P0 ;  /* 0x000000ff0500720c */ /* 0x000fda0003f05300 */
[----:B------:R-:W-:Y:S05]  /*0df0*/  @!P0 BRA `(.L_x_10) ;  /* 0x0000000000088947 */ /* 0x000fea0003800000 */
[----:B------:R0:W5:Y:S01]  /*0e00*/  LD.E R92, desc[UR36][R4.64] ;  /* 0x00000024045c7980 */ /* 0x000162000c101900 */
[----:B------:R-:W-:Y:S05]  /*0e10*/  BRA `(.L_x_11) ;  /* 0x0000000000247947 */ /* 0x000fea0003800000 */
.L_x_10:
[----:B------:R-:W-:Y:S02]  /*0e20*/  ULDC.64 UR4, c[0x0][0x590] ;  /* 0x0001640000047ab9 */ /* 0x000fe40000000a00 */
[----:B------:R-:W-:-:S04]  /*0e30*/  ISETP.NE.U32.AND P0, PT, RZ, UR4, PT ;  /* 0x00000004ff007c0c */ /* 0x000fc8000bf05070 */
[----:B------:R-:W-:-:S13]  /*0e40*/  ISETP.NE.AND.EX P0, PT, RZ, UR5, PT, P0 ;  /* 0x00000005ff007c0c */ /* 0x000fda000bf05300 */
[----:B------:R-:W-:Y:S05]  /*0e50*/  @!P0 BRA `(.L_x_12) ;  /* 0x00000000000c8947 */ /* 0x000fea0003800000 */
[----:B------:R-:W2:Y:S02]  /*0e60*/  LDC.64 R92, c[0x0][0x590] ;  /* 0x00016400ff5c7b82 */ /* 0x000ea40000000a00 */
[----:B--2---:R2:W5:Y:S01]  /*0e70*/  LDG.E R92, desc[UR36][R92.64] ;  /* 0x000000245c5c7981 */ /* 0x004562000c1e1900 */
[----:B------:R-:W-:Y:S05]  /*0e80*/  BRA `(.L_x_11) ;  /* 0x0000000000087947 */ /* 0x000fea0003800000 */
.L_x_12:
[----:B------:R-:W-:Y:S02]  /*0e90*/  ULDC UR4, c[0x0][0x584] ;  /* 0x0001610000047ab9 */ /* 0x000fe40000000800 */
[----:B------:R-:W-:-:S07]  /*0ea0*/  IMAD.U32 R92, RZ, RZ, UR4 ;  /* 0x00000004ff5c7e24 */ /* 0x000fce000f8e00ff */
.L_x_11:
[----:B------:R-:W-:-:S13]  /*0eb0*/  LOP3.LUT P0, RZ, R0, 0xff, RZ, 0xc0, !PT ;  /* 0x000000ff00ff7812 */ /* 0x000fda000780c0ff */
[----:B------:R-:W-:Y:S05]  /*0ec0*/  @!P0 EXIT ;  /* 0x000000000000894d */ /* 0x000fea0003800000 */
[----:B------:R-:W-:Y:S01]  /*0ed0*/  ULDC UR4, c[0x0][0x28c] ;  /* 0x0000a30000047ab9 */ /* 0x000fe20000000800 */
[----:B------:R-:W-:Y:S01]  /*0ee0*/  UMOV UR38, URZ ;  /* 0x0000003f00267c82 */ /* 0x000fe20008000000 */
[----:B------:R-:W-:Y:S01]  /*0ef0*/  UIADD3 UR4, UR4, 0x7f, URZ ;  /* 0x0000007f04047890 */ /* 0x000fe2000fffe03f */
[----:B------:R-:W-:-:S03]  /*0f00*/  UMOV UR39, URZ ;  /* 0x0000003f00277c82 */ /* 0x000fc60008000000 */
[----:B------:R-:W-:-:S04]  /*0f10*/  USHF.R.S32.HI UR5, URZ, 0x1f, UR4 ;  /* 0x0000001f3f057899 */ /* 0x000fc80008011404 */
[----:B------:R-:W-:-:S04]  /*0f20*/  ULEA.HI UR5, UR5, UR4, URZ, 0x7 ;  /* 0x0000000405057291 */ /* 0x000fc8000f8f383f */
[----:B------:R-:W-:-:S12]  /*0f30*/  USHF.R.S32.HI UR40, URZ, 0x7, UR5 ;  /* 0x000000073f287899 */ /* 0x000fd80008011405 */
.L_x_173:
[----:B---3--:R-:W3:Y:S01]  /*0f40*/  S2R R3, SR_CgaCtaId ;  /* 0x0000000000037919 */ /* 0x008ee20000008800 */
[----:B------:R-:W-:-:S04]  /*0f50*/  MOV R0, 0x400 ;  /* 0x0000040000007802 */ /* 0x000fc80000000f00 */
[----:B---3--:R-:W-:-:S05]  /*0f60*/  LEA R0, R3, R0, 0x18 ;  /* 0x0000000003007211 */ /* 0x008fca00078ec0ff */
[----:B------:R-:W-:-:S05]  /*0f70*/  VIADD R0, R0, 0x800 ;  /* 0x0000080000007836 */ /* 0x000fca0000000000 */
[----:B------:R-:W-:-:S13]  /*0f80*/  LOP3.LUT P0, RZ, R0, 0x3ff, RZ, 0xc0, !PT ;  /* 0x000003ff00ff7812 */ /* 0x000fda000780c0ff */
[----:B-1--4-:R-:W-:Y:S05]  /*0f90*/  @!P0 BRA `(.L_x_13) ;  /* 0x0000000000408947 */ /* 0x012fea0003800000 */
[----:B------:R-:W-:Y:S01]  /*0fa0*/  MOV R0, 0x0 ;  /* 0x0000000000007802 */ /* 0x000fe20000000f00 */
[----:B------:R-:W-:Y:S01]  /*0fb0*/  ULDC.64 UR4, c[0x4][0x70] ;  /* 0x01001c0000047ab9 */ /* 0x000fe20000000a00 */
[----:B------:R-:W-:Y:S01]  /*0fc0*/  ULDC.64 UR6, c[0x4][0x8] ;  /* 0x0100020000067ab9 */ /* 0x000fe20000000a00 */
[----:B01----:R-:W-:Y:S01]  /*0fd0*/  IMAD.U32 R4, RZ, RZ, UR4 ;  /* 0x00000004ff047e24 */ /* 0x003fe2000f8e00ff */
[----:B------:R0:W1:Y:S01]  /*0fe0*/  LDC.64 R14, c[0x4][R0] ;  /* 0x01000000000e7b82 */ /* 0x0000620000000a00 */
[----:B------:R-:W-:Y:S01]  /*0ff0*/  IMAD.U32 R5, RZ, RZ, UR5 ;  /* 0x00000005ff057e24 */ /* 0x000fe2000f8e00ff */
[----:B------:R-:W-:Y:S01]  /*1000*/  ULDC.64 UR4, c[0x4][0x78] ;  /* 0x01001e0000047ab9 */ /* 0x000fe20000000a00 */
[----:B------:R-:W-:Y:S02]  /*1010*/  IMAD.U32 R10, RZ, RZ, UR6 ;  /* 0x00000006ff0a7e24 */ /* 0x000fe4000f8e00ff */
[----:B------:R-:W-:Y:S02]  /*1020*/  IMAD.U32 R6, RZ, RZ, UR4 ;  /* 0x00000004ff067e24 */ /* 0x000fe4000f8e00ff */
[----:B------:R-:W-:-:S02]  /*1030*/  IMAD.U32 R7, RZ, RZ, UR5 ;  /* 0x00000005ff077e24 */ /* 0x000fc4000f8e00ff */
[----:B------:R-:W-:Y:S02]  /*1040*/  IMAD.U32 R11, RZ, RZ, UR7 ;  /* 0x00000007ff0b7e24 */ /* 0x000fe4000f8e00ff */
[----:B------:R-:W-:Y:S02]  /*1050*/  IMAD.MOV.U32 R8, RZ, RZ, 0x70 ;  /* 0x00000070ff087424 */ /* 0x000fe400078e00ff */
[----:B------:R-:W-:Y:S02]  /*1060*/  IMAD.MOV.U32 R12, RZ, RZ, 0x1 ;  /* 0x00000001ff0c7424 */ /* 0x000fe400078e00ff */
[----:B0-----:R-:W-:-:S07]  /*1070*/  IMAD.MOV.U32 R13, RZ, RZ, RZ ;  /* 0x000000ffff0d7224 */ /* 0x001fce00078e00ff */
[----:B------:R-:W-:-:S07]  /*1080*/  LEPC R20, `(.L_x_13) ;  /* 0x000000001014794e */ /* 0x000fce0000000000 */
[----:B-12--5:R-:W-:Y:S05]  /*1090*/  CALL.ABS.NOINC R14 ;  /* 0x000000000e007343 */ /* 0x026fea0003c00000 */
.L_x_13:
[----:B------:R-:W3:Y:S01]  /*10a0*/  S2R R3, SR_CgaCtaId ;  /* 0x0000000000037919 */ /* 0x000ee20000008800 */
[----:B------:R-:W-:-:S04]  /*10b0*/  MOV R0, 0x400 ;  /* 0x0000040000007802 */ /* 0x000fc80000000f00 */
[----:B---3--:R-:W-:-:S05]  /*10c0*/  LEA R0, R3, R0, 0x18 ;  /* 0x0000000003007211 */ /* 0x008fca00078ec0ff */
[----:B------:R-:W-:-:S05]  /*10d0*/  VIADD R28, R0, 0x28800 ;  /* 0x00028800001c7836 */ /* 0x000fca0000000000 */
[----:B------:R-:W-:-:S13]  /*10e0*/  LOP3.LUT P0, RZ, R28, 0x3ff, RZ, 0xc0, !PT ;  /* 0x000003ff1cff7812 */ /* 0x000fda000780c0ff */
[----:B------:R-:W-:Y:S05]  /*10f0*/  @!P0 BRA `(.L_x_14) ;  /* 0x00000000007c8947 */ /* 0x000fea0003800000 */
        /* <DEDUP_REMOVED lines=16> */
.L_x_15:
[----:B------:R-:W0:Y:S01]  /*1200*/  LDC.64 R22, c[0x4][R22] ;  /* 0x0100000016167b82 */ /* 0x000e220000000a00 */
[----:B------:R-:W-:Y:S01]  /*1210*/  ULDC.64 UR4, c[0x4][0x70] ;  /* 0x01001c0000047ab9 */ /* 0x000fe20000000a00 */
[----:B------:R-:W-:Y:S01]  /*1220*/  ULDC.64 UR6, c[0x4][0x10] ;  /* 0x0100040000067ab9 */ /* 0x000fe20000000a00 */
[----:B------:R-:W-:Y:S02]  /*1230*/  IMAD.U32 R4, RZ, RZ, UR4 ;  /* 0x00000004ff047e24 */ /* 0x000fe4000f8e00ff */
        /* <DEDUP_REMOVED lines=8> */
[----:B------:R-:W-:-:S07]  /*12c0*/  IMAD.MOV.U32 R13, RZ, RZ, RZ ;  /* 0x000000ffff0d7224 */ /* 0x000fce00078e00ff */
[----:B------:R-:W-:-:S07]  /*12d0*/  LEPC R20, `(.L_x_14) ;  /* 0x000000001014794e */ /* 0x000fce0000000000 */
[----:B0-----:R-:W-:Y:S05]  /*12e0*/  CALL.ABS.NOINC R22 ;  /* 0x0000000016007343 */ /* 0x001fea0003c00000 */
.L_x_14:
[----:B------:R-:W-:Y:S01]  /*12f0*/  UMOV UR4, 0xffffffff ;  /* 0xffffffff00047882 */ /* 0x000fe20000000000 */
[----:B------:R-:W-:Y:S02]  /*1300*/  LOP3.LUT R0, R19, 0x1, RZ, 0xfc, !PT ;  /* 0x0000000113007812 */ /* 0x000fe400078efcff */
[----:B------:R-:W-:Y:S02]  /*1310*/  LOP3.LUT R13, R18, 0x80, RZ, 0xc0, !PT ;  /* 0x00000080120d7812 */ /* 0x000fe400078ec0ff */
[----:B------:R-:W-:Y:S02]  /*1320*/  ISETP.NE.AND P0, PT, R0, 0x3, PT ;  /* 0x000000030000780c */ /* 0x000fe40003f05270 */
[----:B------:R-:W-:Y:S01]  /*1330*/  SHF.R.U32.HI R13, RZ, 0x7, R13 ;  /* 0x00000007ff0d7819 */ /* 0x000fe2000001160d */
[----:B------:R-:W-:Y:S10]  /*1340*/  BRA.DIV UR4, `(.L_x_16) ;  /* 0x000000a604a47947 */ /* 0x000ff4000b800000 */
.L_x_202:
[----:B------:R-:W-:Y:S05]  /*1350*/  @!P0 BRA `(.L_x_17) ;  /* 0x0000000000048947 */ /* 0x000fea0003800000 */
[----:B------:R-:W-:Y:S01]  /*1360*/  BPT.TRAP 0x1 ;  /* 0x000000040000795c */ /* 0x000fe20000300000 */
.L_x_17:
[----:B------:R-:W3:Y:S01]  /*1370*/  S2UR UR5, SR_CgaCtaId ;  /* 0x00000000000579c3 */ /* 0x000ee20000008800 */
[----:B------:R-:W-:Y:S01]  /*1380*/  UMOV UR4, 0x400 ;  /* 0x0000040000047882 */ /* 0x000fe20000000000 */
[----:B------:R-:W-:Y:S02]  /*1390*/  IMAD.U32 R3, RZ, RZ, UR38 ;  /* 0x00000026ff037e24 */ /* 0x000fe4000f8e00ff */
[----:B01----:R-:W-:-:S03]  /*13a0*/  IMAD.U32 R5, RZ, RZ, UR39 ;  /* 0x00000027ff057e24 */ /* 0x003fc6000f8e00ff */
[----:B------:R-:W-:Y:S01]  /*13b0*/  SHF.L.U32 R3, R3, 0x1f, RZ ;  /* 0x0000001f03037819 */ /* 0x000fe200000006ff */
[----:B---3--:R-:W-:-:S06]  /*13c0*/  ULEA UR4, UR5, UR4, 0x18 ;  /* 0x0000000405047291 */ /* 0x008fcc000f8ec03f */
[----:B------:R-:W-:-:S04]  /*13d0*/  IMAD.U32 R0, RZ, RZ, UR4 ;  /* 0x00000004ff007e24 */ /* 0x000fc8000f8e00ff */
[----:B------:R-:W-:-:S04]  /*13e0*/  IMAD R4, R5, 0x8, R0 ;  /* 0x0000000805047824 */ /* 0x000fc800078e0200 */
[----:B------:R0:W1:Y:S01]  /*13f0*/  SYNCS.PHASECHK.TRANS64.TRYWAIT P1, [R4+URZ], R3 ;  /* 0x00000003040075a7 */ /* 0x000062000802017f */
[----:B------:R-:W-:Y:S05]  /*1400*/  @!P0 BRA `(.L_x_18) ;  /* 0x0000000000048947 */ /* 0x000fea0003800000 */
[----:B------:R-:W-:Y:S01]  /*1410*/  BPT.TRAP 0x1 ;  /* 0x000000040000795c */ /* 0x000fe20000300000 */
.L_x_18:
[----:B-1----:R-:W-:Y:S05]  /*1420*/  @P1 BRA `(.L_x_19) ;  /* 0x0000000000081947 */ /* 0x002fea0003800000 */
[----:B------:R-:W1:Y:S02]  /*1430*/  SYNCS.PHASECHK.TRANS64.TRYWAIT P1, [R4+URZ], R3 ;  /* 0x00000003040075a7 */ /* 0x000e64000802017f */
[----:B-1----:R-:W-:Y:S05]  /*1440*/  @!P1 BRA `(.L_x_20) ;  /* 0x000000a400809947 */ /* 0x002fea0003800000 */
.L_x_19:
[----:B------:R-:W-:-:S04]  /*1450*/  UIADD3 UR4, UR39, 0x1, URZ ;  /* 0x0000000127047890 */ /* 0x000fc8000fffe03f */
[----:B------:R-:W-:Y:S02]  /*1460*/  UISETP.NE.AND UP0, UPT, UR4, 0x5, UPT ;  /* 0x000000050400788c */ /* 0x000fe4000bf05270 */
[----:B01----:R-:W-:Y:S02]  /*1470*/  IMAD.U32 R3, RZ, RZ, UR4 ;  /* 0x00000004ff037e24 */ /* 0x003fe4000f8e00ff */
[----:B------:R-:W-:Y:S02]  /*1480*/  USEL UR4, URZ, 0x1, UP0 ;  /* 0x000000013f047887 */ /* 0x000fe40008000000 */
[----:B------:R-:W-:Y:S02]  /*1490*/  PLOP3.LUT P1, PT, PT, PT, UP0, 0x80, 0x0 ;  /* 0x000000000000781c */ /* 0x000fe40003f2f008 */
[----:B------:R-:W-:Y:S02]  /*14a0*/  ULOP3.LUT UR4, UR38, UR4, URZ, 0x3c, !UPT ;  /* 0x0000000426047292 */ /* 0x000fe4000f8e3c3f */
[----:B------:R-:W-:-:S04]  /*14b0*/  SEL R3, R3, RZ, P1 ;  /* 0x000000ff03037207 */ /* 0x000fc80000800000 */
[----:B--2---:R-:W-:Y:S01]  /*14c0*/  IMAD.U32 R93, RZ, RZ, UR4 ;  /* 0x00000004ff5d7e24 */ /* 0x004fe2000f8e00ff */
[----:B------:R-:W-:Y:S06]  /*14d0*/  @!P0 BRA `(.L_x_21) ;  /* 0x0000000000048947 */ /* 0x000fec0003800000 */
[----:B------:R-:W-:Y:S01]  /*14e0*/  BPT.TRAP 0x1 ;  /* 0x000000040000795c */ /* 0x000fe20000300000 */
.L_x_21:
[C---:B------:R-:W-:Y:S01]  /*14f0*/  IMAD.SHL.U32 R7, R18.reuse, 0x200, RZ ;  /* 0x0000020012077824 */ /* 0x040fe200078e00ff */
[C---:B------:R-:W-:Y:S01]  /*1500*/  LOP3.LUT R4, R18.reuse, 0x2, RZ, 0xc0, !PT ;  /* 0x0000000212047812 */ /* 0x040fe200078ec0ff */
[----:B------:R-:W-:Y:S01]  /*1510*/  USHF.L.U32 UR4, UR39, 0xf, URZ ;  /* 0x0000000f27047899 */ /* 0x000fe2000800063f */
[----:B------:R-:W-:Y:S01]  /*1520*/  LOP3.LUT R6, R18, 0xe0, RZ, 0xc0, !PT ;  /* 0x000000e012067812 */ /* 0x000fe200078ec0ff */
[----:B------:R-:W-:Y:S01]  /*1530*/  IMAD.U32 R24, RZ, RZ, UR40 ;  /* 0x00000028ff187e24 */ /* 0x000fe2000f8e00ff */
[----:B------:R-:W-:Y:S01]  /*1540*/  LOP3.LUT R7, R7, 0x200, RZ, 0xc0, !PT ;  /* 0x0000020007077812 */ /* 0x000fe200078ec0ff */
[----:B------:R-:W-:Y:S01]  /*1550*/  IMAD.SHL.U32 R4, R4, 0x200, RZ ;  /* 0x0000020004047824 */ /* 0x000fe200078e00ff */
[----:B------:R-:W-:Y:S02]  /*1560*/  SHF.R.U32.HI R5, RZ, 0x2, R18 ;  /* 0x00000002ff057819 */ /* 0x000fe40000011612 */
[----:B------:R-:W-:Y:S01]  /*1570*/  LEA.HI R6, R6, R7, RZ, 0x1f ;  /* 0x0000000706067211 */ /* 0x000fe200078ff8ff */
[----:B------:R-:W-:Y:S01]  /*1580*/  IMAD.SHL.U32 R7, R18, 0x40, RZ ;  /* 0x0000004012077824 */ /* 0x000fe200078e00ff */
[----:B------:R-:W-:-:S02]  /*1590*/  LOP3.LUT R5, R5, 0x7, RZ, 0xc0, !PT ;  /* 0x0000000705057812 */ /* 0x000fc400078ec0ff */
[----:B------:R-:W-:Y:S02]  /*15a0*/  R2P PR, R18, 0x60 ;  /* 0x0000006012007804 */ /* 0x000fe40000000000 */
[----:B------:R-:W-:Y:S01]  /*15b0*/  LOP3.LUT R5, R4, 0xfffffe00, R5, 0xe2, !PT ;  /* 0xfffffe0004057812 */ /* 0x000fe200078ee205 */
[----:B------:R-:W-:Y:S01]  /*15c0*/  IMAD.MOV.U32 R4, RZ, RZ, 0x90 ;  /* 0x00000090ff047424 */ /* 0x000fe200078e00ff */
[----:B------:R-:W-:Y:S01]  /*15d0*/  LOP3.LUT R6, R6, 0x40, R7, 0x78, !PT ;  /* 0x0000004006067812 */ /* 0x000fe200078e7807 */
[----:B------:R-:W-:Y:S01]  /*15e0*/  IMAD R7, R3, 0x8, R0 ;  /* 0x0000000803077824 */ /* 0x000fe200078e0200 */
[----:B------:R-:W-:Y:S02]  /*15f0*/  SHF.L.U32 R8, R93, 0x1f, RZ ;  /* 0x0000001f5d087819 */ /* 0x000fe400000006ff */
[----:B------:R-:W-:Y:S01]  /*1600*/  LOP3.LUT R5, R5, R6, RZ, 0xfc, !PT ;  /* 0x0000000605057212 */ /* 0x000fe200078efcff */
[----:B------:R-:W-:Y:S01]  /*1610*/  IMAD.MOV.U32 R6, RZ, RZ, 0x120 ;  /* 0x00000120ff067424 */ /* 0x000fe200078e00ff */
[----:B------:R-:W-:Y:S01]  /*1620*/  SEL R4, R4, 0x70, !P5 ;  /* 0x0000007004047807 */ /* 0x000fe20006800000 */
[----:B------:R0:W1:Y:S01]  /*1630*/  SYNCS.PHASECHK.TRANS64.TRYWAIT P1, [R7+URZ], R8 ;  /* 0x00000008070075a7 */ /* 0x000062000802017f */
[----:B------:R-:W-:-:S07]  /*1640*/  LOP3.LUT R11, R5, UR4, RZ, 0xfc, !PT ;  /* 0x00000004050b7c12 */ /* 0x000fce000f8efcff */
[----:B------:R-:W-:Y:S05]  /*1650*/  WARPSYNC.ALL ;  /* 0x0000000000007948 */ /* 0x000fea0003800000 */
[----:B------:R-:W-:Y:S01]  /*1660*/  IMAD.IADD R11, R0, 0x1, R11 ;  /* 0x00000001000b7824 */ /* 0x000fe200078e020b */
[----:B------:R-:W-:Y:S02]  /*1670*/  SEL R6, R6, 0xe0, !P6 ;  /* 0x000000e006067807 */ /* 0x000fe40007000000 */
[----:B------:R-:W-:Y:S01]  /*1680*/  ISETP.NE.AND P2, PT, R24, 0x1, PT ;  /* 0x000000011800780c */ /* 0x000fe20003f45270 */
[C---:B------:R-:W-:Y:S01]  /*1690*/  IMAD.IADD R9, R11.reuse, 0x1, R4 ;  /* 0x000000010b097824 */ /* 0x040fe200078e0204 */
[----:B------:R-:W-:Y:S01]  /*16a0*/  LDS.U8 R14, [R11+0x808] ;  /* 0x000808000b0e7984 */ /* 0x000fe20000000000 */
[----:B------:R-:W-:-:S03]  /*16b0*/  IMAD.IADD R10, R11, 0x1, R6 ;  /* 0x000000010b0a7824 */ /* 0x000fc600078e0206 */
[----:B------:R-:W-:Y:S04]  /*16c0*/  LDS.U8 R22, [R11+0x1008] ;  /* 0x001008000b167984 */ /* 0x000fe80000000000 */
[----:B------:R-:W2:Y:S04]  /*16d0*/  LDS.U8 R21, [R9+0x808] ;  /* 0x0008080009157984 */ /* 0x000ea80000000000 */
[----:B------:R-:W3:Y:S04]  /*16e0*/  LDS.U8 R29, [R9+0x1008] ;  /* 0x00100800091d7984 */ /* 0x000ee80000000000 */
[----:B------:R-:W-:Y:S04]  /*16f0*/  LDS.U8 R12, [R11+0x800] ;  /* 0x000800000b0c7984 */ /* 0x000fe80000000000 */
[----:B------:R-:W4:Y:S04]  /*1700*/  LDS.U8 R13, [R9+0x800] ;  /* 0x00080000090d7984 */ /* 0x000f280000000000 */
[----:B------:R-:W0:Y:S04]  /*1710*/  LDS.U8 R23, [R10+0x808] ;  /* 0x000808000a177984 */ /* 0x000e280000000000 */
[----:B------:R-:W1:Y:S04]  /*1720*/  LDS.U8 R31, [R10+0x1008] ;  /* 0x001008000a1f7984 */ /* 0x000e680000000000 */
[----:B------:R-:W1:Y:S04]  /*1730*/  LDS.U8 R15, [R10+0x800] ;  /* 0x000800000a0f7984 */ /* 0x000e680000000000 */
[----:B------:R-:W-:Y:S04]  /*1740*/  LDS.U8 R20, [R11+0x1000] ;  /* 0x001000000b147984 */ /* 0x000fe80000000000 */
[----:B------:R-:W1:Y:S04]  /*1750*/  LDS.U8 R25, [R9+0x1000] ;  /* 0x0010000009197984 */ /* 0x000e680000000000 */
[----:B------:R-:W1:Y:S01]  /*1760*/  LDS.U8 R27, [R10+0x1000] ;  /* 0x001000000a1b7984 */ /* 0x000e620000000000 */
[----:B--2---:R-:W-:-:S03]  /*1770*/  PRMT R14, R21, 0x7604, R14 ;  /* 0x00007604150e7816 */ /* 0x004fc6000000000e */
[----:B------:R-:W-:Y:S01]  /*1780*/  LDS.U8 R33, [R11+0x1800] ;  /* 0x001800000b217984 */ /* 0x000fe20000000000 */
[----:B---3--:R-:W-:-:S03]  /*1790*/  PRMT R22, R29, 0x7604, R22 ;  /* 0x000076041d167816 */ /* 0x008fc60000000016 */
[----:B------:R-:W-:Y:S04]  /*17a0*/  LDS.U8 R21, [R11+0x4800] ;  /* 0x004800000b157984 */ /* 0x000fe80000000000 */
[----:B------:R-:W-:Y:S01]  /*17b0*/  LDS.U8 R29, [R11+0x5000] ;  /* 0x005000000b1d7984 */ /* 0x000fe20000000000 */
[----:B----4-:R-:W-:-:S03]  /*17c0*/  PRMT R12, R13, 0x7604, R12 ;  /* 0x000076040d0c7816 */ /* 0x010fc6000000000c */
[----:B------:R-:W-:Y:S01]  /*17d0*/  LDS.U8 R35, [R11+0x1808] ;  /* 0x001808000b237984 */ /* 0x000fe20000000000 */
[----:B0-----:R-:W-:-:S03]  /*17e0*/  PRMT R14, R23, 0x7054, R14 ;  /* 0x00007054170e7816 */ /* 0x001fc6000000000e */
[----:B------:R-:W-:Y:S01]  /*17f0*/  LDS.U8 R37, [R11+0x2000] ;  /* 0x002000000b257984 */ /* 0x000fe20000000000 */
[----:B-1----:R-:W-:-:S03]  /*1800*/  PRMT R22, R31, 0x7054, R22 ;  /* 0x000070541f167816 */ /* 0x002fc60000000016 */
[----:B------:R-:W-:Y:S01]  /*1810*/  LDS.U8 R23, [R11+0x4808] ;  /* 0x004808000b177984 */ /* 0x000fe20000000000 */
[----:B------:R-:W-:-:S03]  /*1820*/  PRMT R15, R15, 0x7054, R12 ;  /* 0x000070540f0f7816 */ /* 0x000fc6000000000c */
[----:B------:R-:W-:Y:S01]  /*1830*/  LDS.U8 R31, [R11+0x5008] ;  /* 0x005008000b1f7984 */ /* 0x000fe20000000000 */
[----:B------:R-:W-:-:S03]  /*1840*/  IMAD.IADD R12, R6, 0x1, R9 ;  /* 0x00000001060c7824 */ /* 0x000fc600078e0209 */
[----:B------:R-:W-:Y:S01]  /*1850*/  LDS.U8 R39, [R11+0x2008] ;  /* 0x002008000b277984 */ /* 0x000fe20000000000 */
[----:B------:R-:W-:-:S03]  /*1860*/  PRMT R20, R25, 0x7604, R20 ;  /* 0x0000760419147816 */ /* 0x000fc60000000014 */
[----:B------:R-:W-:Y:S01]  /*1870*/  LDS.U8 R41, [R11+0x5800] ;  /* 0x005800000b297984 */ /* 0x000fe20000000000 */
[----:B------:R-:W-:-:S03]  /*1880*/  PRMT R20, R27, 0x7054, R20 ;  /* 0x000070541b147816 */ /* 0x000fc60000000014 */
[----:B------:R-:W-:Y:S04]  /*1890*/  LDS.U8 R43, [R11+0x5808] ;  /* 0x005808000b2b7984 */ /* 0x000fe80000000000 */
[----:B------:R-:W-:Y:S04]  /*18a0*/  LDS.U8 R45, [R11+0x6000] ;  /* 0x006000000b2d7984 */ /* 0x000fe80000000000 */
[----:B------:R-:W-:Y:S04]  /*18b0*/  LDS.U8 R47, [R11+0x6008] ;  /* 0x006008000b2f7984 */ /* 0x000fe80000000000 */
[----:B------:R-:W0:Y:S04]  /*18c0*/  LDS.U8 R26, [R9+0x4800] ;  /* 0x00480000091a7984 */ /* 0x000e280000000000 */
[----:B------:R-:W1:Y:S04]  /*18d0*/  LDS.U8 R32, [R9+0x4808] ;  /* 0x0048080009207984 */ /* 0x000e680000000000 */
[----:B------:R-:W2:Y:S04]  /*18e0*/  LDS.U8 R38, [R9+0x5000] ;  /* 0x0050000009267984 */ /* 0x000ea80000000000 */
[----:B------:R-:W3:Y:S04]  /*18f0*/  LDS.U8 R42, [R9+0x5008] ;  /* 0x00500800092a7984 */ /* 0x000ee80000000000 */
[----:B------:R-:W4:Y:S04]  /*1900*/  LDS.U8 R48, [R9+0x1800] ;  /* 0x0018000009307984 */ /* 0x000f280000000000 */
[----:B------:R-:W4:Y:S04]  /*1910*/  LDS.U8 R52, [R9+0x1808] ;  /* 0x0018080009347984 */ /* 0x000f280000000000 */
[----:B------:R-:W4:Y:S04]  /*1920*/  LDS.U8 R58, [R9+0x2000] ;  /* 0x00200000093a7984 */ /* 0x000f280000000000 */
[----:B------:R-:W4:Y:S04]  /*1930*/  LDS.U8 R62, [R9+0x2008] ;  /* 0x00200800093e7984 */ /* 0x000f280000000000 */
[----:B------:R-:W4:Y:S04]  /*1940*/  LDS.U8 R68, [R9+0x5800] ;  /* 0x0058000009447984 */ /* 0x000f280000000000 */
[----:B------:R-:W4:Y:S04]  /*1950*/  LDS.U8 R72, [R9+0x5808] ;  /* 0x0058080009487984 */ /* 0x000f280000000000 */
[----:B------:R-:W4:Y:S01]  /*1960*/  LDS.U8 R78, [R9+0x6000] ;  /* 0x00600000094e7984 */ /* 0x000f220000000000 */
[----:B0-----:R-:W-:-:S03]  /*1970*/  PRMT R21, R26, 0x7604, R21 ;  /* 0x000076041a157816 */ /* 0x001fc60000000015 */
[----:B------:R-:W0:Y:S01]  /*1980*/  LDS.U8 R82, [R9+0x6008] ;  /* 0x0060080009527984 */ /* 0x000e220000000000 */
[----:B-1----:R-:W-:-:S03]  /*1990*/  PRMT R23, R32, 0x7604, R23 ;  /* 0x0000760420177816 */ /* 0x002fc60000000017 */
[----:B------:R-:W1:Y:S01]  /*19a0*/  LDS.U8 R30, [R10+0x4800] ;  /* 0x004800000a1e7984 */ /* 0x000e620000000000 */
[----:B--2---:R-:W-:-:S03]  /*19b0*/  PRMT R29, R38, 0x7604, R29 ;  /* 0x00007604261d7816 */ /* 0x004fc6000000001d */
[----:B------:R-:W2:Y:S01]  /*19c0*/  LDS.U8 R34, [R10+0x4808] ;  /* 0x004808000a227984 */ /* 0x000ea20000000000 */
[----:B---3--:R-:W-:-:S03]  /*19d0*/  PRMT R31, R42, 0x7604, R31 ;  /* 0x000076042a1f7816 */ /* 0x008fc6000000001f */
[----:B------:R-:W3:Y:S01]  /*19e0*/  LDS.U8 R40, [R10+0x5000] ;  /* 0x005000000a287984 */ /* 0x000ee20000000000 */
[----:B----4-:R-:W-:-:S03]  /*19f0*/  PRMT R33, R48, 0x7604, R33 ;  /* 0x0000760430217816 */ /* 0x010fc60000000021 */
[----:B------:R-:W4:Y:S01]  /*1a00*/  LDS.U8 R44, [R10+0x5008] ;  /* 0x005008000a2c7984 */ /* 0x000f220000000000 */
[----:B------:R-:W-:-:S03]  /*1a10*/  PRMT R35, R52, 0x7604, R35 ;  /* 0x0000760434237816 */ /* 0x000fc60000000023 */
        /* <DEDUP_REMOVED lines=47> */
[----:B------:R-:W-:Y:S02]  /*1d10*/  PRMT R97, R36, 0x654, R23 ;  /* 0x0000065424617816 */ /* 0x000fe40000000017 */
[----:B------:R-:W-:Y:S02]  /*1d20*/  PRMT R98, R98, 0x654, R29 ;  /* 0x0000065462627816 */ /* 0x000fe4000000001d */
[----:B------:R-:W-:Y:S02]  /*1d30*/  PRMT R99, R46, 0x654, R31 ;  /* 0x000006542e637816 */ /* 0x000fe4000000001f */
[----:B------:R-:W-:Y:S02]  /*1d40*/  PRMT R100, R100, 0x654, R33 ;  /* 0x0000065464647816 */ /* 0x000fe40000000021 */
[----:B0-----:R-:W-:Y:S02]  /*1d50*/  PRMT R101, R56, 0x654, R35 ;  /* 0x0000065438657816 */ /* 0x001fe40000000023 */
[----:B-1----:R-:W-:-:S02]  /*1d60*/  PRMT R102, R102, 0x654, R37 ;  /* 0x0000065466667816 */ /* 0x002fc40000000025 */
[----:B--2---:R-:W-:Y:S02]  /*1d70*/  PRMT R103, R66, 0x654, R39 ;  /* 0x0000065442677816 */ /* 0x004fe40000000027 */
[----:B---3--:R-:W-:Y:S02]  /*1d80*/  PRMT R104, R104, 0x654, R41 ;  /* 0x0000065468687816 */ /* 0x008fe40000000029 */
[----:B----4-:R-:W-:Y:S02]  /*1d90*/  PRMT R105, R76, 0x654, R43 ;  /* 0x000006544c697816 */ /* 0x010fe4000000002b */
[----:B------:R-:W-:Y:S02]  /*1da0*/  PRMT R106, R106, 0x654, R45 ;  /* 0x000006546a6a7816 */ /* 0x000fe4000000002d */
[----:B------:R-:W-:Y:S02]  /*1db0*/  PRMT R107, R86, 0x654, R47 ;  /* 0x00000654566b7816 */ /* 0x000fe4000000002f */
[----:B------:R-:W-:Y:S01]  /*1dc0*/  R2UR UR4, R28 ;  /* 0x000000001c0472ca */ /* 0x000fe200000e0000 */
[----:B------:R-:W-:Y:S01]  /*1dd0*/  WARPGROUP.ARRIVE ;  /* 0x00000000000079c5 */ /* 0x000fe20000000000 */
[----:B------:R-:W-:-:S11]  /*1de0*/  UMOV UR11, 0x40000040 ;  /* 0x40000040000b7882 */ /* 0x000fd60000000000 */
[----:B------:R-:W-:-:S04]  /*1df0*/  USHF.R.U32.HI UR4, URZ, 0x4, UR4 ;  /* 0x000000043f047899 */ /* 0x000fc80008011604 */
[----:B------:R-:W-:-:S04]  /*1e00*/  ULOP3.LUT UR4, UR4, 0x3fff, URZ, 0xc0, !UPT ;  /* 0x00003fff04047892 */ /* 0x000fc8000f8ec03f */
[----:B------:R-:W-:-:S04]  /*1e10*/  ULOP3.LUT UR7, UR4, 0x10000, URZ, 0xfc, !UPT ;  /* 0x0001000004077892 */ /* 0x000fc8000f8efc3f */
[----:B------:R-:W-:-:S04]  /*1e20*/  ULEA UR4, UR39, UR7, 0x9 ;  /* 0x0000000727047291 */ /* 0x000fc8000f8e483f */
[----:B------:R-:W-:-:S03]  /*1e30*/  UIADD3 UR6, UR4, 0x2, URZ ;  /* 0x0000000204067890 */ /* 0x000fc6000fffe03f */
[----:B------:R-:W-:Y:S02]  /*1e40*/  UMOV UR10, UR4 ;  /* 0x00000004000a7c82 */ /* 0x000fe40008000000 */
[----:B------:R-:W-:Y:S03]  /*1e50*/  QGMMA.64x64x32.F32.E4M3.E4M3 R56, R24, gdesc[UR8], RZ, !UPT, gsb0 ;  /* 0x00e0000818387df3 */ /* 0x000fe6000c0008ff */
[----:B------:R-:W-:Y:S02]  /*1e60*/  WARPGROUP.DEPBAR.LE gsb0, 0x0 ;  /* 0x00008000000079c5 */ /* 0x000fe40000010000 */
[----:B------:R-:W-:-:S06]  /*1e70*/  WARPGROUP.ARRIVE ;  /* 0x00000000000079c5 */ /* 0x000fcc0000000000 */
[----:B------:R-:W-:Y:S01]  /*1e80*/  QGMMA.64x64x32.F32.E4M3.E4M3 R24, R96, gdesc[UR8], RZ, !UPT, gsb0 ;  /* 0x00e0000860187df3 */ /* 0x000fe2000c0008ff */
[----:B------:R-:W-:Y:S01]  /*1e90*/  UMOV UR10, UR6 ;  /* 0x00000006000a7c82 */ /* 0x000fe20008000000 */
[----:B------:R-:W-:Y:S01]  /*1ea0*/  UMOV UR11, 0x40000040 ;  /* 0x40000040000b7882 */ /* 0x000fe20000000000 */
[----:B------:R-:W-:Y:S02]  /*1eb0*/  UIADD3 UR6, UR4, 0x4, URZ ;  /* 0x0000000404067890 */ /* 0x000fe4000fffe03f */
[----:B------:R-:W-:Y:S01]  /*1ec0*/  UIADD3 UR4, UR4, 0x6, URZ ;  /* 0x0000000604047890 */ /* 0x000fe2000fffe03f */
[----:B------:R-:W-:Y:S02]  /*1ed0*/  WARPGROUP.DEPBAR.LE gsb0, 0x0 ;  /* 0x00008000000079c5 */ /* 0x000fe40000010000 */
[----:B------:R-:W-:-:S06]  /*1ee0*/  WARPGROUP.ARRIVE ;  /* 0x00000000000079c5 */ /* 0x000fcc0000000000 */
[----:B------:R-:W-:Y:S03]  /*1ef0*/  QGMMA.64x64x32.F32.E4M3.E4M3 R56, R100, gdesc[UR8], R56, gsb0 ;  /* 0x00e0000864387df3 */ /* 0x000fe60008000838 */
[----:B------:R-:W-:Y:S02]  /*1f00*/  WARPGROUP.DEPBAR.LE gsb0, 0x0 ;  /* 0x00008000000079c5 */ /* 0x000fe40000010000 */
[----:B------:R-:W-:Y:S04]  /*1f10*/  LDS.U8 R13, [R11+0x2800] ;  /* 0x002800000b0d7984 */ /* 0x000fe80000000000 */
[----:B------:R-:W0:Y:S01]  /*1f20*/  LDS.U8 R14, [R9+0x2800] ;  /* 0x00280000090e7984 */ /* 0x000e220000000000 */
[----:B------:R-:W-:-:S06]  /*1f30*/  WARPGROUP.ARRIVE ;  /* 0x00000000000079c5 */ /* 0x000fcc0000000000 */
[----:B------:R-:W-:Y:S01]  /*1f40*/  QGMMA.64x64x32.F32.E4M3.E4M3 R24, R104, gdesc[UR8], R24, gsb0 ;  /* 0x00e0000868187df3 */ /* 0x000fe20008000818 */
[----:B------:R-:W-:Y:S01]  /*1f50*/  UMOV UR10, UR6 ;  /* 0x00000006000a7c82 */ /* 0x000fe20008000000 */
[----:B------:R-:W-:Y:S01]  /*1f60*/  UMOV UR11, 0x40000040 ;  /* 0x40000040000b7882 */ /* 0x000fe20000000000 */
[----:B0-----:R-:W-:Y:S01]  /*1f70*/  PRMT R13, R14, 0x7604, R13 ;  /* 0x000076040e0d7816 */ /* 0x001fe2000000000d */
[----:B------:R-:W-:Y:S02]  /*1f80*/  WARPGROUP.DEPBAR.LE gsb0, 0x0 ;  /* 0x00008000000079c5 */ /* 0x000fe40000010000 */
[----:B------:R-:W-:Y:S04]  /*1f90*/  LDS.U8 R15, [R11+0x2808] ;  /* 0x002808000b0f7984 */ /* 0x000fe80000000000 */
[----:B------:R-:W0:Y:S04]  /*1fa0*/  LDS.U8 R22, [R9+0x2808] ;  /* 0x0028080009167984 */ /* 0x000e280000000000 */
[----:B------:R-:W-:Y:S04]  /*1fb0*/  LDS.U8 R21, [R11+0x3000] ;  /* 0x003000000b157984 */ /* 0x000fe80000000000 */
[----:B------:R-:W1:Y:S04]  /*1fc0*/  LDS.U8 R100, [R9+0x3000] ;  /* 0x0030000009647984 */ /* 0x000e680000000000 */
[----:B------:R-:W-:Y:S04]  /*1fd0*/  LDS.U8 R23, [R11+0x3008] ;  /* 0x003008000b177984 */ /* 0x000fe80000000000 */
[----:B------:R-:W2:Y:S04]  /*1fe0*/  LDS.U8 R106, [R9+0x3008] ;  /* 0x00300800096a7984 */ /* 0x000ea80000000000 */
[----:B------:R-:W3:Y:S04]  /*1ff0*/  LDS.U8 R94, [R10+0x2808] ;  /* 0x002808000a5e7984 */ /* 0x000ee80000000000 */
[----:B------:R-:W4:Y:S04]  /*2000*/  LDS.U8 R20, [R10+0x2800] ;  /* 0x002800000a147984 */ /* 0x000f280000000000 */
[----:B------:R-:W4:Y:S04]  /*2010*/  LDS.U8 R102, [R10+0x3000] ;  /* 0x003000000a667984 */ /* 0x000f280000000000 */
[----:B------:R-:W4:Y:S04]  /*2020*/  LDS.U8 R108, [R10+0x3008] ;  /* 0x003008000a6c7984 */ /* 0x000f280000000000 */
[----:B------:R-:W4:Y:S04]  /*2030*/  LDS.U8 R98, [R12+0x2808] ;  /* 0x002808000c627984 */ /* 0x000f280000000000 */
[----:B------:R-:W4:Y:S01]  /*2040*/  LDS.U8 R96, [R12+0x2800] ;  /* 0x002800000c607984 */ /* 0x000f220000000000 */
[----:B0-----:R-:W-:-:S03]  /*2050*/  PRMT R15, R22, 0x7604, R15 ;  /* 0x00007604160f7816 */ /* 0x001fc6000000000f */
[----:B------:R-:W0:Y:S04]  /*2060*/  LDS.U8 R104, [R12+0x3000] ;  /* 0x003000000c687984 */ /* 0x000e280000000000 */
[----:B------:R-:W0:Y:S01]  /*2070*/  LDS.U8 R110, [R12+0x3008] ;  /* 0x003008000c6e7984 */ /* 0x000e220000000000 */
[----:B-1----:R-:W-:-:S03]  /*2080*/  PRMT R21, R100, 0x7604, R21 ;  /* 0x0000760464157816 */ /* 0x002fc60000000015 */
[----:B------:R-:W-:Y:S01]  /*2090*/  LDS.U8 R95, [R11+0x6800] ;  /* 0x006800000b5f7984 */ /* 0x000fe20000000000 */
[----:B--2---:R-:W-:-:S03]  /*20a0*/  PRMT R23, R106, 0x7604, R23 ;  /* 0x000076046a177816 */ /* 0x004fc60000000017 */
[----:B------:R-:W1:Y:S01]  /*20b0*/  LDS.U8 R112, [R9+0x6800] ;  /* 0x0068000009707984 */ /* 0x000e620000000000 */
[----:B---3--:R-:W-:-:S03]  /*20c0*/  PRMT R15, R94, 0x7054, R15 ;  /* 0x000070545e0f7816 */ /* 0x008fc6000000000f */
[----:B------:R-:W-:Y:S01]  /*20d0*/  LDS.U8 R101, [R11+0x6808] ;  /* 0x006808000b657984 */ /* 0x000fe20000000000 */
[----:B----4-:R-:W-:-:S03]  /*20e0*/  PRMT R13, R20, 0x7054, R13 ;  /* 0x00007054140d7816 */ /* 0x010fc6000000000d */
[----:B------:R-:W2:Y:S01]  /*20f0*/  LDS.U8 R118, [R9+0x6808] ;  /* 0x0068080009767984 */ /* 0x000ea20000000000 */
[----:B------:R-:W-:-:S03]  /*2100*/  PRMT R21, R102, 0x7054, R21 ;  /* 0x0000705466157816 */ /* 0x000fc60000000015 */
[----:B------:R-:W-:Y:S01]  /*2110*/  LDS.U8 R103, [R11+0x7000] ;  /* 0x007000000b677984 */ /* 0x000fe20000000000 */
[----:B------:R-:W-:-:S03]  /*2120*/  PRMT R23, R108, 0x7054, R23 ;  /* 0x000070546c177816 */ /* 0x000fc60000000017 */
[----:B------:R-:W3:Y:S01]  /*2130*/  LDS.U8 R124, [R9+0x7000] ;  /* 0x00700000097c7984 */ /* 0x000ee20000000000 */
[----:B------:R-:W-:-:S03]  /*2140*/  PRMT R97, R98, 0x654, R15 ;  /* 0x0000065462617816 */ /* 0x000fc6000000000f */
[----:B------:R-:W-:Y:S01]  /*2150*/  LDS.U8 R105, [R11+0x7008] ;  /* 0x007008000b697984 */ /* 0x000fe20000000000 */
[----:B------:R-:W-:-:S03]  /*2160*/  PRMT R96, R96, 0x654, R13 ;  /* 0x0000065460607816 */ /* 0x000fc6000000000d */
[----:B------:R-:W4:Y:S01]  /*2170*/  LDS.U8 R130, [R9+0x7008] ;  /* 0x0070080009827984 */ /* 0x000f220000000000 */
[----:B0-----:R-:W-:-:S03]  /*2180*/  PRMT R98, R104, 0x654, R21 ;  /* 0x0000065468627816 */ /* 0x001fc60000000015 */
[----:B------:R-:W0:Y:S01]  /*2190*/  LDS.U8 R114, [R10+0x6800] ;  /* 0x006800000a727984 */ /* 0x000e220000000000 */
[----:B------:R-:W-:-:S03]  /*21a0*/  PRMT R99, R110, 0x654, R23 ;  /* 0x000006546e637816 */ /* 0x000fc60000000017 */
[----:B------:R-:W0:Y:S04]  /*21b0*/  LDS.U8 R120, [R10+0x6808] ;  /* 0x006808000a787984 */ /* 0x000e280000000000 */
[----:B------:R-:W0:Y:S04]  /*21c0*/  LDS.U8 R126, [R10+0x7000] ;  /* 0x007000000a7e7984 */ /* 0x000e280000000000 */
[----:B------:R-:W0:Y:S01]  /*21d0*/  LDS.U8 R132, [R10+0x7008] ;  /* 0x007008000a847984 */ /* 0x000e220000000000 */
[----:B-1----:R-:W-:-:S03]  /*21e0*/  PRMT R95, R112, 0x7604, R95 ;  /* 0x00007604705f7816 */ /* 0x002fc6000000005f */
[----:B------:R-:W1:Y:S04]  /*21f0*/  LDS.U8 R116, [R12+0x6800] ;  /* 0x006800000c747984 */ /* 0x000e680000000000 */
[----:B------:R-:W1:Y:S01]  /*2200*/  LDS.U8 R122, [R12+0x6808] ;  /* 0x006808000c7a7984 */ /* 0x000e620000000000 */
[----:B--2---:R-:W-:-:S03]  /*2210*/  PRMT R101, R118, 0x7604, R101 ;  /* 0x0000760476657816 */ /* 0x004fc60000000065 */
[----:B------:R-:W2:Y:S04]  /*2220*/  LDS.U8 R128, [R12+0x7000] ;  /* 0x007000000c807984 */ /* 0x000ea80000000000 */
[----:B------:R-:W2:Y:S01]  /*2230*/  LDS.U8 R134, [R12+0x7008] ;  /* 0x007008000c867984 */ /* 0x000ea20000000000 */
[----:B------:R-:W-:Y:S01]  /*2240*/  WARPGROUP.ARRIVE ;  /* 0x00000000000079c5 */ /* 0x000fe20000000000 */
[----:B---3--:R-:W-:-:S05]  /*2250*/  PRMT R103, R124, 0x7604, R103 ;  /* 0x000076047c677816 */ /* 0x008fca0000000067 */
[----:B------:R-:W-:Y:S01]  /*2260*/  QGMMA.64x64x32.F32.E4M3.E4M3 R56, R96, gdesc[UR8], R56, gsb0 ;  /* 0x00e0000860387df3 */ /* 0x000fe20008000838 */
[----:B----4-:R-:W-:Y:S02]  /*2270*/  PRMT R105, R130, 0x7604, R105 ;  /* 0x0000760482697816 */ /* 0x010fe40000000069 */
[----:B0-----:R-:W-:Y:S02]  /*2280*/  PRMT R95, R114, 0x7054, R95 ;  /* 0x00007054725f7816 */ /* 0x001fe4000000005f */
[----:B------:R-:W-:Y:S02]  /*2290*/  PRMT R101, R120, 0x7054, R101 ;  /* 0x0000705478657816 */ /* 0x000fe40000000065 */
[----:B------:R-:W-:Y:S02]  /*22a0*/  PRMT R103, R126, 0x7054, R103 ;  /* 0x000070547e677816 */ /* 0x000fe40000000067 */
[----:B------:R-:W-:Y:S02]  /*22b0*/  PRMT R105, R132, 0x7054, R105 ;  /* 0x0000705484697816 */ /* 0x000fe40000000069 */
[----:B-1----:R-:W-:-:S02]  /*22c0*/  PRMT R100, R116, 0x654, R95 ;  /* 0x0000065474647816 */ /* 0x002fc4000000005f */
[----:B------:R-:W-:Y:S02]  /*22d0*/  PRMT R101, R122, 0x654, R101 ;  /* 0x000006547a657816 */ /* 0x000fe40000000065 */
[----:B--2---:R-:W-:Y:S02]  /*22e0*/  PRMT R102, R128, 0x654, R103 ;  /* 0x0000065480667816 */ /* 0x004fe40000000067 */
[----:B------:R-:W-:Y:S01]  /*22f0*/  PRMT R103, R134, 0x654, R105 ;  /* 0x0000065486677816 */ /* 0x000fe20000000069 */
        /* <DEDUP_REMOVED lines=27> */
[----:B------:R-:W-:Y:S01]  /*24b0*/  LDS.U8 R101, [R11+0x7808] ;  /* 0x007808000b657984 */ /* 0x000fe20000000000 */
[----:B---3--:R-:W-:-:S03]  /*24c0*/  PRMT R15, R94, 0x7054, R15 ;  /* 0x000070545e0f7816 */ /* 0x008fc6000000000f */
[----:B------:R-:W-:Y:S01]  /*24d0*/  LDS.U8 R103, [R11+0x8000] ;  /* 0x008000000b677984 */ /* 0x000fe20000000000 */
[----:B----4-:R-:W-:-:S03]  /*24e0*/  PRMT R13, R20, 0x7054, R13 ;  /* 0x00007054140d7816 */ /* 0x010fc6000000000d */
[----:B------:R-:W-:Y:S01]  /*24f0*/  LDS.U8 R105, [R11+0x8008] ;  /* 0x008008000b697984 */ /* 0x000fe20000000000 */
[----:B------:R-:W-:-:S03]  /*2500*/  PRMT R21, R102, 0x7054, R21 ;  /* 0x0000705466157816 */ /* 0x000fc60000000015 */
[----:B------:R-:W1:Y:S01]  /*2510*/  LDS.U8 R112, [R9+0x7800] ;  /* 0x0078000009707984 */ /* 0x000e620000000000 */
[----:B------:R-:W-:-:S03]  /*2520*/  PRMT R23, R108, 0x7054, R23 ;  /* 0x000070546c177816 */ /* 0x000fc60000000017 */
[----:B------:R-:W2:Y:S01]  /*2530*/  LDS.U8 R118, [R9+0x7808] ;  /* 0x0078080009767984 */ /* 0x000ea20000000000 */
[----:B------:R-:W-:-:S03]  /*2540*/  PRMT R97, R98, 0x654, R15 ;  /* 0x0000065462617816 */ /* 0x000fc6000000000f */
[----:B------:R-:W3:Y:S01]  /*2550*/  LDS.U8 R124, [R9+0x8000] ;  /* 0x00800000097c7984 */ /* 0x000ee20000000000 */
[----:B------:R-:W-:-:S03]  /*2560*/  PRMT R96, R96, 0x654, R13 ;  /* 0x0000065460607816 */ /* 0x000fc6000000000d */
[----:B------:R-:W4:Y:S01]  /*2570*/  LDS.U8 R130, [R9+0x8008] ;  /* 0x0080080009827984 */ /* 0x000f220000000000 */
[----:B0-----:R-:W-:-:S03]  /*2580*/  PRMT R98, R104, 0x654, R21 ;  /* 0x0000065468627816 */ /* 0x001fc60000000015 */
[----:B------:R-:W0:Y:S01]  /*2590*/  LDS.U8 R114, [R10+0x7800] ;  /* 0x007800000a727984 */ /* 0x000e220000000000 */
[----:B------:R-:W-:-:S03]  /*25a0*/  PRMT R99, R110, 0x654, R23 ;  /* 0x000006546e637816 */ /* 0x000fc60000000017 */
[----:B------:R-:W0:Y:S04]  /*25b0*/  LDS.U8 R120, [R10+0x7808] ;  /* 0x007808000a787984 */ /* 0x000e280000000000 */
[----:B------:R-:W0:Y:S04]  /*25c0*/  LDS.U8 R126, [R10+0x8000] ;  /* 0x008000000a7e7984 */ /* 0x000e280000000000 */
[----:B------:R-:W0:Y:S04]  /*25d0*/  LDS.U8 R132, [R10+0x8008] ;  /* 0x008008000a847984 */ /* 0x000e280000000000 */
[----:B------:R-:W0:Y:S04]  /*25e0*/  LDS.U8 R116, [R12+0x7800] ;  /* 0x007800000c747984 */ /* 0x000e280000000000 */
[----:B------:R-:W0:Y:S04]  /*25f0*/  LDS.U8 R122, [R12+0x7808] ;  /* 0x007808000c7a7984 */ /* 0x000e280000000000 */
[----:B------:R-:W0:Y:S01]  /*2600*/  LDS.U8 R128, [R12+0x8000] ;  /* 0x008000000c807984 */ /* 0x000e220000000000 */
[----:B-1----:R-:W-:-:S03]  /*2610*/  PRMT R95, R112, 0x7604, R95 ;  /* 0x00007604705f7816 */ /* 0x002fc6000000005f */
[----:B------:R-:W1:Y:S01]  /*2620*/  LDS.U8 R134, [R12+0x8008] ;  /* 0x008008000c867984 */ /* 0x000e620000000000 */
[----:B------:R-:W-:Y:S01]  /*2630*/  WARPGROUP.ARRIVE ;  /* 0x00000000000079c5 */ /* 0x000fe20000000000 */
[----:B--2---:R-:W-:Y:S02]  /*2640*/  PRMT R101, R118, 0x7604, R101 ;  /* 0x0000760476657816 */ /* 0x004fe40000000065 */
[----:B---3--:R-:W-:-:S03]  /*2650*/  PRMT R103, R124, 0x7604, R103 ;  /* 0x000076047c677816 */ /* 0x008fc60000000067 */
[----:B------:R-:W-:Y:S01]  /*2660*/  QGMMA.64x64x32.F32.E4M3.E4M3 R56, R96, gdesc[UR8], R56, gsb0 ;  /* 0x00e0000860387df3 */ /* 0x000fe20008000838 */
[----:B----4-:R-:W-:Y:S02]  /*2670*/  PRMT R105, R130, 0x7604, R105 ;  /* 0x0000760482697816 */ /* 0x010fe40000000069 */
[----:B0-----:R-:W-:Y:S02]  /*2680*/  PRMT R95, R114, 0x7054, R95 ;  /* 0x00007054725f7816 */ /* 0x001fe4000000005f */
[----:B------:R-:W-:Y:S02]  /*2690*/  PRMT R101, R120, 0x7054, R101 ;  /* 0x0000705478657816 */ /* 0x000fe40000000065 */
[----:B------:R-:W-:Y:S02]  /*26a0*/  PRMT R103, R126, 0x7054, R103 ;  /* 0x000070547e677816 */ /* 0x000fe40000000067 */
[----:B------:R-:W-:Y:S02]  /*26b0*/  PRMT R105, R132, 0x7054, R105 ;  /* 0x0000705484697816 */ /* 0x000fe40000000069 */
[----:B------:R-:W-:-:S02]  /*26c0*/  PRMT R108, R116, 0x654, R95 ;  /* 0x00000654746c7816 */ /* 0x000fc4000000005f */
[----:B------:R-:W-:Y:S02]  /*26d0*/  PRMT R109, R122, 0x654, R101 ;  /* 0x000006547a6d7816 */ /* 0x000fe40000000065 */
[----:B------:R-:W-:Y:S02]  /*26e0*/  PRMT R110, R128, 0x654, R103 ;  /* 0x00000654806e7816 */ /* 0x000fe40000000067 */
[----:B-1----:R-:W-:Y:S01]  /*26f0*/  PRMT R111, R134, 0x654, R105 ;  /* 0x00000654866f7816 */ /* 0x002fe20000000069 */
[----:B------:R-:W-:-:S03]  /*2700*/  WARPGROUP.DEPBAR.LE gsb0, 0x0 ;  /* 0x00008000000079c5 */ /* 0x000fc60000010000 */
[----:B------:R-:W-:-:S06]  /*2710*/  WARPGROUP.ARRIVE ;  /* 0x00000000000079c5 */ /* 0x000fcc0000000000 */
[----:B------:R-:W-:Y:S03]  /*2720*/  QGMMA.64x64x32.F32.E4M3.E4M3 R24, R108, gdesc[UR8], R24, gsb0 ;  /* 0x00e000086c187df3 */ /* 0x000fe60008000818 */
[----:B------:R-:W-:Y:S02]  /*2730*/  WARPGROUP.DEPBAR.LE gsb0, 0x0 ;  /* 0x00008000000079c5 */ /* 0x000fe40000010000 */
[----:B------:R-:W-:Y:S05]  /*2740*/  @!P2 BRA `(.L_x_22) ;  /* 0x00000024009ca947 */ /* 0x000fea0003800000 */
[----:B------:R-:W-:Y:S05]  /*2750*/  @!P0 BRA `(.L_x_23) ;  /* 0x0000000000048947 */ /* 0x000fea0003800000 */
[----:B------:R-:W-:Y:S01]  /*2760*/  BPT.TRAP 0x1 ;  /* 0x000000040000795c */ /* 0x000fe20000300000 */
.L_x_23:
[----:B------:R-:W-:-:S05]  /*2770*/  IMAD.SHL.U32 R130, R3, 0x8000, RZ ;  /* 0x0000800003827824 */ /* 0x000fca00078e00ff */
[----:B------:R-:W-:-:S05]  /*2780*/  LOP3.LUT R9, R130, R5, RZ, 0xfc, !PT ;  /* 0x0000000582097212 */ /* 0x000fca00078efcff */
[----:B------:R-:W-:Y:S01]  /*2790*/  IMAD.IADD R9, R0, 0x1, R9 ;  /* 0x0000000100097824 */ /* 0x000fe200078e0209 */
[----:B------:R-:W-:Y:S06]  /*27a0*/  @P1 BRA `(.L_x_24) ;  /* 0x0000000000081947 */ /* 0x000fec0003800000 */
[----:B------:R-:W0:Y:S02]  /*27b0*/  SYNCS.PHASECHK.TRANS64.TRYWAIT P1, [R7+URZ], R8 ;  /* 0x00000008070075a7 */ /* 0x000e24000802017f */
[----:B0-----:R-:W-:Y:S05]  /*27c0*/  @!P1 BRA `(.L_x_25) ;  /* 0x0000009000b49947 */ /* 0x001fea0003800000 */
.L_x_24:
[--C-:B------:R-:W-:Y:S01]  /*27d0*/  IMAD.IADD R99, R4, 0x1, R9.reuse ;  /* 0x0000000104637824 */ /* 0x100fe200078e0209 */
[----:B0-----:R-:W-:Y:S01]  /*27e0*/  LDS.U8 R7, [R9+0x800] ;  /* 0x0008000009077984 */ /* 0x001fe20000000000 */
[C---:B------:R-:W-:Y:S02]  /*27f0*/  IMAD.IADD R101, R6.reuse, 0x1, R9 ;  /* 0x0000000106657824 */ /* 0x040fe400078e0209 */
[----:B------:R-:W-:Y:S01]  /*2800*/  IMAD.IADD R103, R6, 0x1, R99 ;  /* 0x0000000106677824 */ /* 0x000fe200078e0263 */
[----:B------:R-:W-:Y:S04]  /*2810*/  LDS.U8 R15, [R9+0x1008] ;  /* 0x00100800090f7984 */ /* 0x000fe80000000000 */
[----:B------:R-:W0:Y:S04]  /*2820*/  LDS.U8 R8, [R99+0x800] ;  /* 0x0008000063087984 */ /* 0x000e280000000000 */
[----:B------:R-:W1:Y:S04]  /*2830*/  LDS.U8 R96, [R99+0x1008] ;  /* 0x0010080063607984 */ /* 0x000e680000000000 */
[----:B------:R-:W-:Y:S04]  /*2840*/  LDS.U8 R11, [R9+0x808] ;  /* 0x00080800090b7984 */ /* 0x000fe80000000000 */
[----:B------:R-:W-:Y:S04]  /*2850*/  LDS.U8 R13, [R9+0x1000] ;  /* 0x00100000090d7984 */ /* 0x000fe80000000000 */
[----:B------:R-:W-:Y:S04]  /*2860*/  LDS.U8 R21, [R9+0x4800] ;  /* 0x0048000009157984 */ /* 0x000fe80000000000 */
[----:B------:R-:W-:Y:S04]  /*2870*/  LDS.U8 R23, [R9+0x4808] ;  /* 0x0048080009177984 */ /* 0x000fe80000000000 */
[----:B------:R-:W-:Y:S04]  /*2880*/  LDS.U8 R95, [R9+0x5000] ;  /* 0x00500000095f7984 */ /* 0x000fe80000000000 */
[----:B------:R2:W-:Y:S04]  /*2890*/  LDS.U8 R97, [R9+0x5008] ;  /* 0x0050080009617984 */ /* 0x0005e80000000000 */
[----:B------:R-:W3:Y:S04]  /*28a0*/  LDS.U8 R12, [R99+0x808] ;  /* 0x00080800630c7984 */ /* 0x000ee80000000000 */
[----:B------:R-:W4:Y:S01]  /*28b0*/  LDS.U8 R22, [R99+0x1000] ;  /* 0x0010000063167984 */ /* 0x000f220000000000 */
[----:B--2---:R-:W2:Y:S03]  /*28c0*/  LDC R9, c[0x0][0x28c] ;  /* 0x0000a300ff097b82 */ /* 0x004ea60000000800 */
[----:B------:R-:W4:Y:S01]  /*28d0*/  LDS.U8 R106, [R99+0x4800] ;  /* 0x00480000636a7984 */ /* 0x000f220000000000 */
[----:B0-----:R-:W-:-:S03]  /*28e0*/  PRMT R7, R8, 0x7604, R7 ;  /* 0x0000760408077816 */ /* 0x001fc60000000007 */
[----:B------:R-:W0:Y:S01]  /*28f0*/  LDS.U8 R112, [R99+0x4808] ;  /* 0x0048080063707984 */ /* 0x000e220000000000 */
[----:B-1----:R-:W-:-:S03]  /*2900*/  PRMT R15, R96, 0x7604, R15 ;  /* 0x00007604600f7816 */ /* 0x002fc6000000000f */
[----:B------:R-:W1:Y:S04]  /*2910*/  LDS.U8 R118, [R99+0x5000] ;  /* 0x0050000063767984 */ /* 0x000e680000000000 */
[----:B------:R-:W1:Y:S04]  /*2920*/  LDS.U8 R124, [R99+0x5008] ;  /* 0x00500800637c7984 */ /* 0x000e680000000000 */
[----:B------:R-:W1:Y:S04]  /*2930*/  LDS.U8 R10, [R101+0x800] ;  /* 0x00080000650a7984 */ /* 0x000e680000000000 */
[----:B------:R-:W1:Y:S01]  /*2940*/  LDS.U8 R98, [R101+0x1008] ;  /* 0x0010080065627984 */ /* 0x000e620000000000 */
[----:B--2---:R-:W-:-:S03]  /*2950*/  ISETP.GE.AND P1, PT, R9, 0x101, PT ;  /* 0x000001010900780c */ /* 0x004fc60003f26270 */
[----:B------:R-:W2:Y:S04]  /*2960*/  LDS.U8 R14, [R101+0x808] ;  /* 0x00080800650e7984 */ /* 0x000ea80000000000 */
[----:B------:R-:W2:Y:S04]  /*2970*/  LDS.U8 R94, [R101+0x1000] ;  /* 0x00100000655e7984 */ /* 0x000ea80000000000 */
[----:B------:R-:W2:Y:S01]  /*2980*/  LDS.U8 R108, [R101+0x4800] ;  /* 0x00480000656c7984 */ /* 0x000ea20000000000 */
[----:B---3--:R-:W-:-:S03]  /*2990*/  PRMT R11, R12, 0x7604, R11 ;  /* 0x000076040c0b7816 */ /* 0x008fc6000000000b */
[----:B------:R-:W3:Y:S01]  /*29a0*/  LDS.U8 R114, [R101+0x4808] ;  /* 0x0048080065727984 */ /* 0x000ee20000000000 */
[----:B----4-:R-:W-:-:S03]  /*29b0*/  PRMT R13, R22, 0x7604, R13 ;  /* 0x00007604160d7816 */ /* 0x010fc6000000000d */
[----:B------:R-:W4:Y:S01]  /*29c0*/  LDS.U8 R120, [R101+0x5000] ;  /* 0x0050000065787984 */ /* 0x000f220000000000 */
[----:B------:R-:W-:-:S03]  /*29d0*/  PRMT R21, R106, 0x7604, R21 ;  /* 0x000076046a157816 */ /* 0x000fc60000000015 */
[----:B------:R-:W4:Y:S01]  /*29e0*/  LDS.U8 R126, [R101+0x5008] ;  /* 0x00500800657e7984 */ /* 0x000f220000000000 */
[----:B0-----:R-:W-:-:S03]  /*29f0*/  PRMT R23, R112, 0x7604, R23 ;  /* 0x0000760470177816 */ /* 0x001fc60000000017 */
[----:B------:R-:W0:Y:S01]  /*2a00*/  LDS.U8 R100, [R103+0x800] ;  /* 0x0008000067647984 */ /* 0x000e220000000000 */
[----:B-1----:R-:W-:-:S03]  /*2a10*/  PRMT R95, R118, 0x7604, R95 ;  /* 0x00007604765f7816 */ /* 0x002fc6000000005f */
[----:B------:R-:W1:Y:S01]  /*2a20*/  LDS.U8 R104, [R103+0x1008] ;  /* 0x0010080067687984 */ /* 0x000e620000000000 */
[----:B------:R-:W-:-:S03]  /*2a30*/  PRMT R97, R124, 0x7604, R97 ;  /* 0x000076047c617816 */ /* 0x000fc60000000061 */
[----:B------:R-:W1:Y:S01]  /*2a40*/  LDS.U8 R20, [R103+0x808] ;  /* 0x0008080067147984 */ /* 0x000e620000000000 */
[----:B------:R-:W-:-:S03]  /*2a50*/  PRMT R7, R10, 0x7054, R7 ;  /* 0x000070540a077816 */ /* 0x000fc60000000007 */
[----:B------:R-:W1:Y:S01]  /*2a60*/  LDS.U8 R102, [R103+0x1000] ;  /* 0x0010000067667984 */ /* 0x000e620000000000 */
[----:B------:R-:W-:-:S03]  /*2a70*/  PRMT R15, R98, 0x7054, R15 ;  /* 0x00007054620f7816 */ /* 0x000fc6000000000f */
[----:B------:R-:W1:Y:S01]  /*2a80*/  LDS.U8 R110, [R103+0x4800] ;  /* 0x00480000676e7984 */ /* 0x000e620000000000 */
[----:B--2---:R-:W-:-:S03]  /*2a90*/  PRMT R11, R14, 0x7054, R11 ;  /* 0x000070540e0b7816 */ /* 0x004fc6000000000b */
[----:B------:R-:W2:Y:S01]  /*2aa0*/  LDS.U8 R116, [R103+0x4808] ;  /* 0x0048080067747984 */ /* 0x000ea20000000000 */
[----:B------:R-:W-:-:S03]  /*2ab0*/  PRMT R13, R94, 0x7054, R13 ;  /* 0x000070545e0d7816 */ /* 0x000fc6000000000d */
[----:B------:R-:W2:Y:S01]  /*2ac0*/  LDS.U8 R122, [R103+0x5000] ;  /* 0x00500000677a7984 */ /* 0x000ea20000000000 */
[----:B------:R-:W-:-:S03]  /*2ad0*/  PRMT R21, R108, 0x7054, R21 ;  /* 0x000070546c157816 */ /* 0x000fc60000000015 */
[----:B------:R1:W2:Y:S01]  /*2ae0*/  LDS.U8 R128, [R103+0x5008] ;  /* 0x0050080067807984 */ /* 0x0002a20000000000 */
[----:B---3--:R-:W-:Y:S02]  /*2af0*/  PRMT R23, R114, 0x7054, R23 ;  /* 0x0000705472177816 */ /* 0x008fe40000000017 */
[----:B----4-:R-:W-:Y:S02]  /*2b00*/  PRMT R95, R120, 0x7054, R95 ;  /* 0x00007054785f7816 */ /* 0x010fe4000000005f */
[----:B------:R-:W-:Y:S02]  /*2b10*/  PRMT R97, R126, 0x7054, R97 ;  /* 0x000070547e617816 */ /* 0x000fe40000000061 */
[----:B0-----:R-:W-:Y:S01]  /*2b20*/  PRMT R100, R100, 0x654, R7 ;  /* 0x0000065464647816 */ /* 0x001fe20000000007 */
[----:B------:R-:W-:Y:S01]  /*2b30*/  IMAD.U32 R7, RZ, RZ, UR39 ;  /* 0x00000027ff077e24 */ /* 0x000fe2000f8e00ff */
[----:B-1----:R-:W-:Y:S02]  /*2b40*/  PRMT R103, R104, 0x654, R15 ;  /* 0x0000065468677816 */ /* 0x002fe4000000000f */
[----:B------:R-:W-:-:S02]  /*2b50*/  PRMT R101, R20, 0x654, R11 ;  /* 0x0000065414657816 */ /* 0x000fc4000000000b */
[----:B------:R-:W-:Y:S02]  /*2b60*/  PRMT R102, R102, 0x654, R13 ;  /* 0x0000065466667816 */ /* 0x000fe4000000000d */
[----:B------:R-:W-:Y:S02]  /*2b70*/  PRMT R104, R110, 0x654, R21 ;  /* 0x000006546e687816 */ /* 0x000fe40000000015 */
[----:B--2---:R-:W-:Y:S02]  /*2b80*/  PRMT R105, R116, 0x654, R23 ;  /* 0x0000065474697816 */ /* 0x004fe40000000017 */
[----:B------:R-:W-:Y:S02]  /*2b90*/  PRMT R106, R122, 0x654, R95 ;  /* 0x000006547a6a7816 */ /* 0x000fe4000000005f */
[----:B------:R-:W-:Y:S01]  /*2ba0*/  PRMT R107, R128, 0x654, R97 ;  /* 0x00000654806b7816 */ /* 0x000fe20000000061 */
[----:B------:R-:W-:Y:S06]  /*2bb0*/  @!P1 BRA `(.L_x_26) ;  /* 0x0000001000ec9947 */ /* 0x000fec0003800000 */
[----:B------:R-:W-:Y:S01]  /*2bc0*/  R2UR UR4, R3 ;  /* 0x00000000030472ca */ /* 0x000fe200000e0000 */
[----:B------:R-:W-:Y:S01]  /*2bd0*/  UIADD3 UR5, UR40, -0x1, URZ ;  /* 0xffffffff28057890 */ /* 0x000fe2000fffe03f */
[----:B------:R-:W-:-:S05]  /*2be0*/  IMAD.U32 R7, RZ, RZ, UR39 ;  /* 0x00000027ff077e24 */ /* 0x000fca000f8e00ff */
[----:B------:R-:W-:-:S08]  /*2bf0*/  IMAD.U32 R8, RZ, RZ, UR5 ;  /* 0x00000005ff087e24 */ /* 0x000fd0000f8e00ff */
.L_x_34:
[----:B------:R-:W-:-:S04]  /*2c00*/  UIADD3 UR5, UR4, 0x1, URZ ;  /* 0x0000000104057890 */ /* 0x000fc8000fffe03f */
[----:B------:R-:W-:-:S04]  /*2c10*/  UISETP.NE.AND UP0, UPT, UR5, 0x5, UPT ;  /* 0x000000050500788c */ /* 0x000fc8000bf05270 */
[----:B------:R-:W-:Y:S02]  /*2c20*/  USEL UR6, URZ, 0x1, UP0 ;  /* 0x000000013f067887 */ /* 0x000fe40008000000 */
[----:B------:R-:W-:-:S04]  /*2c30*/  USEL UR5, UR5, URZ, UP0 ;  /* 0x0000003f05057287 */ /* 0x000fc80008000000 */
[----:B------:R-:W-:Y:S02]  /*2c40*/  LOP3.LUT R93, R93, UR6, RZ, 0x3c, !PT ;  /* 0x000000065d5d7c12 */ /* 0x000fe4000f8e3cff */
[----:B------:R-:W-:Y:S01]  /*2c50*/  IMAD.U32 R3, RZ, RZ, UR5 ;  /* 0x00000005ff037e24 */ /* 0x000fe2000f8e00ff */
[----:B------:R-:W-:Y:S06]  /*2c60*/  @!P0 BRA `(.L_x_27) ;  /* 0x0000000000048947 */ /* 0x000fec0003800000 */
[----:B------:R-:W-:Y:S01]  /*2c70*/  BPT.TRAP 0x1 ;  /* 0x000000040000795c */ /* 0x000fe20000300000 */
.L_x_27:
[----:B------:R-:W0:Y:S01]  /*2c80*/  S2UR UR6, SR_CgaCtaId ;  /* 0x00000000000679c3 */ /* 0x000e220000008800 */
[----:B------:R-:W-:Y:S01]  /*2c90*/  UMOV UR5, 0x400 ;  /* 0x0000040000057882 */ /* 0x000fe20000000000 */
[----:B------:R-:W-:Y:S01]  /*2ca0*/  SHF.L.U32 R9, R93, 0x1f, RZ ;  /* 0x0000001f5d097819 */ /* 0x000fe200000006ff */
[----:B------:R-:W-:Y:S01]  /*2cb0*/  UMOV UR11, 0x40000040 ;  /* 0x40000040000b7882 */ /* 0x000fe20000000000 */
[----:B------:R-:W-:-:S06]  /*2cc0*/  USHF.L.U32 UR8, UR4, 0xf, URZ ;  /* 0x0000000f04087899 */ /* 0x000fcc000800063f */
[----:B------:R-:W-:Y:S01]  /*2cd0*/  LOP3.LUT R11, R5, UR8, RZ, 0xfc, !PT ;  /* 0x00000008050b7c12 */ /* 0x000fe2000f8efcff */
[----:B0-----:R-:W-:Y:S02]  /*2ce0*/  ULEA UR5, UR6, UR5, 0x18 ;  /* 0x0000000506057291 */ /* 0x001fe4000f8ec03f */
[----:B------:R-:W-:-:S04]  /*2cf0*/  ULEA UR6, UR4, UR7, 0x9 ;  /* 0x0000000704067291 */ /* 0x000fc8000f8e483f */
[----:B------:R-:W-:Y:S01]  /*2d00*/  IMAD.U32 R0, RZ, RZ, UR5 ;  /* 0x00000005ff007e24 */ /* 0x000fe2000f8e00ff */
[----:B------:R-:W-:Y:S02]  /*2d10*/  UIADD3 UR4, UR6, 0x2, URZ ;  /* 0x0000000206047890 */ /* 0x000fe4000fffe03f */
[----:B------:R-:W-:Y:S01]  /*2d20*/  UMOV UR10, UR6 ;  /* 0x00000006000a7c82 */ /* 0x000fe20008000000 */
[----:B------:R-:W-:Y:S02]  /*2d30*/  IMAD R10, R3, 0x8, R0 ;  /* 0x00000008030a7824 */ /* 0x000fe400078e0200 */
[----:B------:R-:W-:Y:S02]  /*2d40*/  IMAD.IADD R111, R0, 0x1, R11 ;  /* 0x00000001006f7824 */ /* 0x000fe400078e020b */
[----:B------:R0:W1:Y:S01]  /*2d50*/  SYNCS.PHASECHK.TRANS64.TRYWAIT P1, [R10+URZ], R9 ;  /* 0x000000090a0075a7 */ /* 0x000062000802017f */
[----:B------:R-:W-:Y:S01]  /*2d60*/  WARPGROUP.ARRIVE ;  /* 0x00000000000079c5 */ /* 0x000fe20000000000 */
[----:B------:R-:W-:-:S02]  /*2d70*/  IMAD.IADD R113, R4, 0x1, R111 ;  /* 0x0000000104717824 */ /* 0x000fc400078e026f */
[C---:B------:R-:W-:Y:S02]  /*2d80*/  IMAD.IADD R12, R6.reuse, 0x1, R111 ;  /* 0x00000001060c7824 */ /* 0x040fe400078e026f */
[----:B------:R-:W-:Y:S01]  /*2d90*/  IMAD.IADD R11, R6, 0x1, R113 ;  /* 0x00000001060b7824 */ /* 0x000fe200078e0271 */
[----:B------:R-:W-:Y:S03]  /*2da0*/  QGMMA.64x64x32.F32.E4M3.E4M3 R56, R100, gdesc[UR8], R56, gsb0 ;  /* 0x00e0000864387df3 */ /* 0x000fe60008000838 */
[----:B------:R-:W-:Y:S02]  /*2db0*/  WARPGROUP.DEPBAR.LE gsb0, 0x0 ;  /* 0x00008000000079c5 */ /* 0x000fe40000010000 */
[----:B------:R-:W-:-:S06]  /*2dc0*/  WARPGROUP.ARRIVE ;  /* 0x00000000000079c5 */ /* 0x000fcc0000000000 */
[----:B------:R-:W-:Y:S01]  /*2dd0*/  QGMMA.64x64x32.F32.E4M3.E4M3 R24, R104, gdesc[UR8], R24, gsb0 ;  /* 0x00e0000868187df3 */ /* 0x000fe20008000818 */
[----:B------:R-:W-:Y:S01]  /*2de0*/  UMOV UR10, UR4 ;  /* 0x00000004000a7c82 */ /* 0x000fe20008000000 */
[----:B------:R-:W-:Y:S01]  /*2df0*/  UMOV UR11, 0x40000040 ;  /* 0x40000040000b7882 */ /* 0x000fe20000000000 */
[----:B------:R-:W-:Y:S02]  /*2e00*/  WARPGROUP.DEPBAR.LE gsb0, 0x0 ;  /* 0x00008000000079c5 */ /* 0x000fe40000010000 */
[----:B------:R-:W-:Y:S04]  /*2e10*/  LDS.U8 R13, [R111+0x1800] ;  /* 0x001800006f0d7984 */ /* 0x000fe80000000000 */
[----:B------:R-:W2:Y:S04]  /*2e20*/  LDS.U8 R14, [R113+0x1800] ;  /* 0x00180000710e7984 */ /* 0x000ea80000000000 */
[----:B------:R-:W-:Y:S04]  /*2e30*/  LDS.U8 R15, [R111+0x1808] ;  /* 0x001808006f0f7984 */ /* 0x000fe80000000000 */
[----:B------:R-:W3:Y:S04]  /*2e40*/  LDS.U8 R22, [R113+0x1808] ;  /* 0x0018080071167984 */ /* 0x000ee80000000000 */
[----:B------:R-:W-:Y:S04]  /*2e50*/  LDS.U8 R21, [R111+0x2000] ;  /* 0x002000006f157984 */ /* 0x000fe80000000000 */
[----:B------:R-:W4:Y:S04]  /*2e60*/  LDS.U8 R98, [R113+0x2000] ;  /* 0x0020000071627984 */ /* 0x000f280000000000 */
[----:B------:R-:W-:Y:S04]  /*2e70*/  LDS.U8 R95, [R111+0x2008] ;  /* 0x002008006f5f7984 */ /* 0x000fe80000000000 */
[----:B------:R-:W0:Y:S04]  /*2e80*/  LDS.U8 R104, [R113+0x2008] ;  /* 0x0020080071687984 */ /* 0x000e280000000000 */
[----:B------:R-:W1:Y:S04]  /*2e90*/  LDS.U8 R20, [R12+0x1800] ;  /* 0x001800000c147984 */ /* 0x000e680000000000 */
[----:B------:R-:W1:Y:S04]  /*2ea0*/  LDS.U8 R94, [R12+0x1808] ;  /* 0x001808000c5e7984 */ /* 0x000e680000000000 */
[----:B------:R-:W1:Y:S04]  /*2eb0*/  LDS.U8 R102, [R12+0x2000] ;  /* 0x002000000c667984 */ /* 0x000e680000000000 */
[----:B------:R-:W1:Y:S01]  /*2ec0*/  LDS.U8 R106, [R12+0x2008] ;  /* 0x002008000c6a7984 */ /* 0x000e620000000000 */
[----:B--2---:R-:W-:-:S03]  /*2ed0*/  PRMT R13, R14, 0x7604, R13 ;  /* 0x000076040e0d7816 */ /* 0x004fc6000000000d */
[----:B------:R-:W2:Y:S04]  /*2ee0*/  LDS.U8 R100, [R11+0x1800] ;  /* 0x001800000b647984 */ /* 0x000ea80000000000 */
[----:B------:R-:W2:Y:S01]  /*2ef0*/  LDS.U8 R96, [R11+0x1808] ;  /* 0x001808000b607984 */ /* 0x000ea20000000000 */
[----:B---3--:R-:W-:-:S03]  /*2f00*/  PRMT R15, R22, 0x7604, R15 ;  /* 0x00007604160f7816 */ /* 0x008fc6000000000f */
[----:B------:R-:W3:Y:S04]  /*2f10*/  LDS.U8 R23, [R11+0x2000] ;  /* 0x002000000b177984 */ /* 0x000ee80000000000 */
[----:B------:R-:W3:Y:S01]  /*2f20*/  LDS.U8 R108, [R11+0x2008] ;  /* 0x002008000b6c7984 */ /* 0x000ee20000000000 */
[----:B----4-:R-:W-:-:S03]  /*2f30*/  PRMT R21, R98, 0x7604, R21 ;  /* 0x0000760462157816 */ /* 0x010fc60000000015 */
[----:B------:R-:W-:Y:S01]  /*2f40*/  LDS.U8 R97, [R111+0x5800] ;  /* 0x005800006f617984 */ /* 0x000fe20000000000 */
[----:B0-----:R-:W-:-:S03]  /*2f50*/  PRMT R95, R104, 0x7604, R95 ;  /* 0x00007604685f7816 */ /* 0x001fc6000000005f */
[----:B------:R-:W0:Y:S01]  /*2f60*/  LDS.U8 R110, [R113+0x5800] ;  /* 0x00580000716e7984 */ /* 0x000e220000000000 */
[----:B-1----:R-:W-:-:S03]  /*2f70*/  PRMT R13, R20, 0x7054, R13 ;  /* 0x00007054140d7816 */ /* 0x002fc6000000000d */
[----:B------:R-:W-:Y:S01]  /*2f80*/  LDS.U8 R99, [R111+0x5808] ;  /* 0x005808006f637984 */ /* 0x000fe20000000000 */
[----:B------:R-:W-:-:S03]  /*2f90*/  PRMT R15, R94, 0x7054, R15 ;  /* 0x000070545e0f7816 */ /* 0x000fc6000000000f */
[----:B------:R-:W1:Y:S01]  /*2fa0*/  LDS.U8 R116, [R113+0x5808] ;  /* 0x0058080071747984 */ /* 0x000e620000000000 */
[----:B------:R-:W-:-:S03]  /*2fb0*/  PRMT R102, R102, 0x7054, R21 ;  /* 0x0000705466667816 */ /* 0x000fc60000000015 */
[----:B------:R-:W-:Y:S01]  /*2fc0*/  LDS.U8 R105, [R111+0x6000] ;  /* 0x006000006f697984 */ /* 0x000fe20000000000 */
[----:B------:R-:W-:-:S03]  /*2fd0*/  PRMT R95, R106, 0x7054, R95 ;  /* 0x000070546a5f7816 */ /* 0x000fc6000000005f */
[----:B------:R-:W4:Y:S01]  /*2fe0*/  LDS.U8 R122, [R113+0x6000] ;  /* 0x00600000717a7984 */ /* 0x000f220000000000 */
[----:B--2---:R-:W-:-:S03]  /*2ff0*/  PRMT R100, R100, 0x654, R13 ;  /* 0x0000065464647816 */ /* 0x004fc6000000000d */
[----:B------:R-:W-:Y:S01]  /*3000*/  LDS.U8 R109, [R111+0x6008] ;  /* 0x006008006f6d7984 */ /* 0x000fe20000000000 */
[----:B------:R-:W-:-:S03]  /*3010*/  PRMT R101, R96, 0x654, R15 ;  /* 0x0000065460657816 */ /* 0x000fc6000000000f */
[----:B------:R-:W2:Y:S01]  /*3020*/  LDS.U8 R126, [R113+0x6008] ;  /* 0x00600800717e7984 */ /* 0x000ea20000000000 */
[----:B---3--:R-:W-:-:S03]  /*3030*/  PRMT R102, R23, 0x654, R102 ;  /* 0x0000065417667816 */ /* 0x008fc60000000066 */
[----:B------:R-:W3:Y:S01]  /*3040*/  LDS.U8 R112, [R12+0x5800] ;  /* 0x005800000c707984 */ /* 0x000ee20000000000 */
[----:B------:R-:W-:-:S03]  /*3050*/  PRMT R103, R108, 0x654, R95 ;  /* 0x000006546c677816 */ /* 0x000fc6000000005f */
[----:B------:R-:W3:Y:S04]  /*3060*/  LDS.U8 R118, [R12+0x5808] ;  /* 0x005808000c767984 */ /* 0x000ee80000000000 */
[----:B------:R-:W3:Y:S04]  /*3070*/  LDS.U8 R124, [R12+0x6000] ;  /* 0x006000000c7c7984 */ /* 0x000ee80000000000 */
[----:B------:R-:W3:Y:S01]  /*3080*/  LDS.U8 R128, [R12+0x6008] ;  /* 0x006008000c807984 */ /* 0x000ee20000000000 */
[----:B0-----:R-:W-:-:S03]  /*3090*/  PRMT R97, R110, 0x7604, R97 ;  /* 0x000076046e617816 */ /* 0x001fc60000000061 */
[----:B------:R-:W0:Y:S04]  /*30a0*/  LDS.U8 R114, [R11+0x5800] ;  /* 0x005800000b727984 */ /* 0x000e280000000000 */
[----:B------:R-:W0:Y:S01]  /*30b0*/  LDS.U8 R120, [R11+0x5808] ;  /* 0x005808000b787984 */ /* 0x000e220000000000 */
[----:B-1----:R-:W-:-:S03]  /*30c0*/  PRMT R99, R116, 0x7604, R99 ;  /* 0x0000760474637816 */ /* 0x002fc60000000063 */
[----:B------:R-:W1:Y:S04]  /*30d0*/  LDS.U8 R107, [R11+0x6000] ;  /* 0x006000000b6b7984 */ /* 0x000e680000000000 */
[----:B------:R-:W1:Y:S01]  /*30e0*/  LDS.U8 R130, [R11+0x6008] ;  /* 0x006008000b827984 */ /* 0x000e620000000000 */
[----:B------:R-:W-:Y:S01]  /*30f0*/  WARPGROUP.ARRIVE ;  /* 0x00000000000079c5 */ /* 0x000fe20000000000 */
[----:B----4-:R-:W-:-:S05]  /*3100*/  PRMT R105, R122, 0x7604, R105 ;  /* 0x000076047a697816 */ /* 0x010fca0000000069 */
[----:B------:R-:W-:Y:S01]  /*3110*/  QGMMA.64x64x32.F32.E4M3.E4M3 R56, R100, gdesc[UR8], R56, gsb0 ;  /* 0x00e0000864387df3 */ /* 0x000fe20008000838 */
[----:B--2---:R-:W-:Y:S02]  /*3120*/  PRMT R109, R126, 0x7604, R109 ;  /* 0x000076047e6d7816 */ /* 0x004fe4000000006d */
[----:B---3--:R-:W-:Y:S02]  /*3130*/  PRMT R97, R112, 0x7054, R97 ;  /* 0x0000705470617816 */ /* 0x008fe40000000061 */
[----:B------:R-:W-:Y:S02]  /*3140*/  PRMT R99, R118, 0x7054, R99 ;  /* 0x0000705476637816 */ /* 0x000fe40000000063 */
[----:B------:R-:W-:Y:S02]  /*3150*/  PRMT R124, R124, 0x7054, R105 ;  /* 0x000070547c7c7816 */ /* 0x000fe40000000069 */
[----:B------:R-:W-:Y:S02]  /*3160*/  PRMT R109, R128, 0x7054, R109 ;  /* 0x00007054806d7816 */ /* 0x000fe4000000006d */
[----:B0-----:R-:W-:-:S02]  /*3170*/  PRMT R104, R114, 0x654, R97 ;  /* 0x0000065472687816 */ /* 0x001fc40000000061 */
[----:B------:R-:W-:Y:S02]  /*3180*/  PRMT R105, R120, 0x654, R99 ;  /* 0x0000065478697816 */ /* 0x000fe40000000063 */
[----:B-1----:R-:W-:Y:S02]  /*3190*/  PRMT R106, R107, 0x654, R124 ;  /* 0x000006546b6a7816 */ /* 0x002fe4000000007c */
[----:B------:R-:W-:Y:S01]  /*31a0*/  PRMT R107, R130, 0x654, R109 ;  /* 0x00000654826b7816 */ /* 0x000fe2000000006d */
[----:B------:R-:W-:Y:S02]  /*31b0*/  WARPGROUP.DEPBAR.LE gsb0, 0x0 ;  /* 0x00008000000079c5 */ /* 0x000fe40000010000 */
[----:B------:R-:W-:Y:S04]  /*31c0*/  LDS.U8 R13, [R111+0x2800] ;  /* 0x002800006f0d7984 */ /* 0x000fe80000000000 */
[----:B------:R-:W0:Y:S01]  /*31d0*/  LDS.U8 R14, [R113+0x2800] ;  /* 0x00280000710e7984 */ /* 0x000e220000000000 */
[----:B------:R-:W-:-:S06]  /*31e0*/  WARPGROUP.ARRIVE ;  /* 0x00000000000079c5 */ /* 0x000fcc0000000000 */
[----:B------:R-:W-:Y:S01]  /*31f0*/  QGMMA.64x64x32.F32.E4M3.E4M3 R24, R104, gdesc[UR8], R24, gsb0 ;  /* 0x00e0000868187df3 */ /* 0x000fe20008000818 */
[----:B0-----:R-:W-:Y:S02]  /*3200*/  PRMT R13, R14, 0x7604, R13 ;  /* 0x000076040e0d7816 */ /* 0x001fe4000000000d */
[----:B------:R-:W-:Y:S02]  /*3210*/  WARPGROUP.DEPBAR.LE gsb0, 0x0 ;  /* 0x00008000000079c5 */ /* 0x000fe40000010000 */
[----:B------:R-:W-:Y:S04]  /*3220*/  LDS.U8 R15, [R111+0x2808] ;  /* 0x002808006f0f7984 */ /* 0x000fe80000000000 */
[----:B------:R-:W0:Y:S04]  /*3230*/  LDS.U8 R22, [R113+0x2808] ;  /* 0x0028080071167984 */ /* 0x000e280000000000 */
[----:B------:R-:W-:Y:S04]  /*3240*/  LDS.U8 R99, [R111+0x7000] ;  /* 0x007000006f637984 */ /* 0x000fe80000000000 */
[----:B------:R-:W1:Y:S04]  /*3250*/  LDS.U8 R122, [R113+0x7000] ;  /* 0x00700000717a7984 */ /* 0x000e680000000000 */
[----:B------:R-:W-:Y:S04]  /*3260*/  LDS.U8 R21, [R111+0x3000] ;  /* 0x003000006f157984 */ /* 0x000fe80000000000 */
[----:B------:R-:W2:Y:S04]  /*3270*/  LDS.U8 R100, [R113+0x3000] ;  /* 0x0030000071647984 */ /* 0x000ea80000000000 */
[----:B------:R-:W-:Y:S04]  /*3280*/  LDS.U8 R23, [R111+0x3008] ;  /* 0x003008006f177984 */ /* 0x000fe80000000000 */
[----:B------:R-:W3:Y:S04]  /*3290*/  LDS.U8 R106, [R113+0x3008] ;  /* 0x00300800716a7984 */ /* 0x000ee80000000000 */
[----:B------:R-:W-:Y:S04]  /*32a0*/  LDS.U8 R95, [R111+0x6800] ;  /* 0x006800006f5f7984 */ /* 0x000fe80000000000 */
[----:B------:R-:W4:Y:S04]  /*32b0*/  LDS.U8 R112, [R113+0x6800] ;  /* 0x0068000071707984 */ /* 0x000f280000000000 */
[----:B------:R-:W-:Y:S04]  /*32c0*/  LDS.U8 R97, [R111+0x6808] ;  /* 0x006808006f617984 */ /* 0x000fe80000000000 */
[----:B------:R-:W4:Y:S01]  /*32d0*/  LDS.U8 R118, [R113+0x6808] ;  /* 0x0068080071767984 */ /* 0x000f220000000000 */
[----:B0-----:R-:W-:-:S03]  /*32e0*/  PRMT R15, R22, 0x7604, R15 ;  /* 0x00007604160f7816 */ /* 0x001fc6000000000f */
[----:B------:R-:W-:Y:S04]  /*32f0*/  LDS.U8 R105, [R111+0x7008] ;  /* 0x007008006f697984 */ /* 0x000fe80000000000 */
[----:B------:R-:W0:Y:S01]  /*3300*/  LDS.U8 R126, [R113+0x7008] ;  /* 0x00700800717e7984 */ /* 0x000e220000000000 */
[----:B-1----:R-:W-:-:S03]  /*3310*/  PRMT R99, R122, 0x7604, R99 ;  /* 0x000076047a637816 */ /* 0x002fc60000000063 */
        /* <DEDUP_REMOVED lines=9> */
[----:B------:R-:W4:Y:S04]  /*33b0*/  LDS.U8 R120, [R12+0x6808] ;  /* 0x006808000c787984 */ /* 0x000f280000000000 */
[----:B------:R-:W4:Y:S01]  /*33c0*/  LDS.U8 R128, [R12+0x7008] ;  /* 0x007008000c807984 */ /* 0x000f220000000000 */
[----:B------:R-:W-:-:S03]  /*33d0*/  PRMT R97, R118, 0x7604, R97 ;  /* 0x0000760476617816 */ /* 0x000fc60000000061 */
[----:B------:R-:W4:Y:S04]  /*33e0*/  LDS.U8 R98, [R11+0x2808] ;  /* 0x002808000b627984 */ /* 0x000f280000000000 */
[----:B------:R-:W4:Y:S01]  /*33f0*/  LDS.U8 R103, [R11+0x7000] ;  /* 0x007000000b677984 */ /* 0x000f220000000000 */
[----:B0-----:R-:W-:-:S03]  /*3400*/  PRMT R105, R126, 0x7604, R105 ;  /* 0x000076047e697816 */ /* 0x001fc60000000069 */
[----:B------:R-:W0:Y:S01]  /*3410*/  LDS.U8 R96, [R11+0x2800] ;  /* 0x002800000b607984 */ /* 0x000e220000000000 */
[----:B-1----:R-:W-:-:S03]  /*3420*/  PRMT R15, R94, 0x7054, R15 ;  /* 0x000070545e0f7816 */ /* 0x002fc6000000000f */
[----:B------:R-:W1:Y:S01]  /*3430*/  LDS.U8 R104, [R11+0x3000] ;  /* 0x003000000b687984 */ /* 0x000e620000000000 */
[----:B------:R-:W-:-:S03]  /*3440*/  PRMT R124, R124, 0x7054, R99 ;  /* 0x000070547c7c7816 */ /* 0x000fc60000000063 */
[----:B------:R-:W1:Y:S01]  /*3450*/  LDS.U8 R110, [R11+0x3008] ;  /* 0x003008000b6e7984 */ /* 0x000e620000000000 */
[----:B--2---:R-:W-:-:S03]  /*3460*/  PRMT R13, R20, 0x7054, R13 ;  /* 0x00007054140d7816 */ /* 0x004fc6000000000d */
[----:B------:R-:W2:Y:S01]  /*3470*/  LDS.U8 R116, [R11+0x6800] ;  /* 0x006800000b747984 */ /* 0x000ea20000000000 */
[----:B------:R-:W-:-:S03]  /*3480*/  PRMT R21, R102, 0x7054, R21 ;  /* 0x0000705466157816 */ /* 0x000fc60000000015 */
[----:B------:R-:W2:Y:S01]  /*3490*/  LDS.U8 R101, [R11+0x6808] ;  /* 0x006808000b657984 */ /* 0x000ea20000000000 */
[----:B---3--:R-:W-:-:S03]  /*34a0*/  PRMT R23, R108, 0x7054, R23 ;  /* 0x000070546c177816 */ /* 0x008fc60000000017 */
[----:B------:R-:W3:Y:S01]  /*34b0*/  LDS.U8 R130, [R11+0x7008] ;  /* 0x007008000b827984 */ /* 0x000ee20000000000 */
[----:B------:R-:W-:Y:S02]  /*34c0*/  PRMT R95, R114, 0x7054, R95 ;  /* 0x00007054725f7816 */ /* 0x000fe4000000005f */
[----:B----4-:R-:W-:Y:S02]  /*34d0*/  PRMT R120, R120, 0x7054, R97 ;  /* 0x0000705478787816 */ /* 0x010fe40000000061 */
[----:B------:R-:W-:Y:S02]  /*34e0*/  PRMT R105, R128, 0x7054, R105 ;  /* 0x0000705480697816 */ /* 0x000fe40000000069 */
[----:B------:R-:W-:Y:S02]  /*34f0*/  PRMT R97, R98, 0x654, R15 ;  /* 0x0000065462617816 */ /* 0x000fe4000000000f */
[----:B------:R-:W-:Y:S02]  /*3500*/  PRMT R102, R103, 0x654, R124 ;  /* 0x0000065467667816 */ /* 0x000fe4000000007c */
[----:B0-----:R-:W-:-:S02]  /*3510*/  PRMT R96, R96, 0x654, R13 ;  /* 0x0000065460607816 */ /* 0x001fc4000000000d */
[----:B-1----:R-:W-:Y:S02]  /*3520*/  PRMT R98, R104, 0x654, R21 ;  /* 0x0000065468627816 */ /* 0x002fe40000000015 */
[----:B------:R-:W-:Y:S02]  /*3530*/  PRMT R99, R110, 0x654, R23 ;  /* 0x000006546e637816 */ /* 0x000fe40000000017 */
[----:B--2---:R-:W-:Y:S02]  /*3540*/  PRMT R100, R116, 0x654, R95 ;  /* 0x0000065474647816 */ /* 0x004fe4000000005f */
[----:B------:R-:W-:Y:S02]  /*3550*/  PRMT R101, R101, 0x654, R120 ;  /* 0x0000065465657816 */ /* 0x000fe40000000078 */
[----:B---3--:R-:W-:Y:S01]  /*3560*/  PRMT R103, R130, 0x654, R105 ;  /* 0x0000065482677816 */ /* 0x008fe20000000069 */
[----:B------:R-:W-:Y:S06]  /*3570*/  @!P0 BRA `(.L_x_28) ;  /* 0x0000000000048947 */ /* 0x000fec0003800000 */
[----:B------:R-:W-:Y:S01]  /*3580*/  BPT.TRAP 0x1 ;  /* 0x000000040000795c */ /* 0x000fe20000300000 */
.L_x_28:
[----:B------:R-:W-:Y:S01]  /*3590*/  IMAD R13, R7, 0x8, R0 ;  /* 0x00000008070d7824 */ /* 0x000fe200078e0200 */
[----:B------:R-:W-:-:S03]  /*35a0*/  ISETP.GT.U32.AND P2, PT, R19, 0x1, PT ;  /* 0x000000011300780c */ /* 0x000fc60003f44070 */
[----:B------:R-:W-:-:S05]  /*35b0*/  VIADD R13, R13, 0x28 ;  /* 0x000000280d0d7836 */ /* 0x000fca0000000000 */
[----:B------:R-:W-:-:S04]  /*35c0*/  PRMT R13, RZ, 0x654, R13 ;  /* 0x00000654ff0d7816 */ /* 0x000fc8000000000d */
[----:B------:R0:W-:Y:S01]  /*35d0*/  SYNCS.ARRIVE.TRANS64.RED.A1T0 RZ, [R13+URZ], RZ ;  /* 0x000000ff0dff79a7 */ /* 0x0001e2000810043f */
[----:B------:R-:W-:Y:S05]  /*35e0*/  @P2 BRA `(.L_x_29) ;  /* 0x0000000000042947 */ /* 0x000fea0003800000 */
[----:B------:R-:W-:Y:S01]  /*35f0*/  BPT.TRAP 0x1 ;  /* 0x000000040000795c */ /* 0x000fe20000300000 */
.L_x_29:
[----:B------:R-:W-:Y:S01]  /*3600*/  UIADD3 UR4, UR6, 0x4, URZ ;  /* 0x0000000406047890 */ /* 0x000fe2000fffe03f */
[----:B------:R-:W-:Y:S01]  /*3610*/  WARPGROUP.ARRIVE ;  /* 0x00000000000079c5 */ /* 0x000fe20000000000 */
[----:B------:R-:W-:Y:S01]  /*3620*/  UMOV UR11, 0x40000040 ;  /* 0x40000040000b7882 */ /* 0x000fe20000000000 */
[----:B------:R-:W-:-:S04]  /*3630*/  VIADD R7, R7, 0x1 ;  /* 0x0000000107077836 */ /* 0x000fc80000000000 */
[----:B------:R-:W-:Y:S01]  /*3640*/  UMOV UR10, UR4 ;  /* 0x00000004000a7c82 */ /* 0x000fe20008000000 */
[C---:B------:R-:W-:Y:S01]  /*3650*/  ISETP.NE.AND P2, PT, R7.reuse, 0x5, PT ;  /* 0x000000050700780c */ /* 0x040fe20003f45270 */
[----:B------:R-:W-:Y:S03]  /*3660*/  QGMMA.64x64x32.F32.E4M3.E4M3 R56, R96, gdesc[UR8], R56, gsb0 ;  /* 0x00e0000860387df3 */ /* 0x000fe60008000838 */
[----:B------:R-:W-:Y:S01]  /*3670*/  SEL R7, R7, RZ, P2 ;  /* 0x000000ff07077207 */ /* 0x000fe20001000000 */
[----:B------:R-:W-:Y:S02]  /*3680*/  WARPGROUP.DEPBAR.LE gsb0, 0x0 ;  /* 0x00008000000079c5 */ /* 0x000fe40000010000 */
[----:B0-----:R-:W-:Y:S04]  /*3690*/  LDS.U8 R13, [R111+0x3800] ;  /* 0x003800006f0d7984 */ /* 0x001fe80000000000 */
[----:B------:R-:W-:Y:S01]  /*36a0*/  LDS.U8 R15, [R111+0x3808] ;  /* 0x003808006f0f7984 */ /* 0x000fe20000000000 */
[----:B------:R-:W-:-:S06]  /*36b0*/  WARPGROUP.ARRIVE ;  /* 0x00000000000079c5 */ /* 0x000fcc0000000000 */
[----:B------:R-:W-:Y:S03]  /*36c0*/  QGMMA.64x64x32.F32.E4M3.E4M3 R24, R100, gdesc[UR8], R24, gsb0 ;  /* 0x00e0000864187df3 */ /* 0x000fe60008000818 */
[----:B------:R-:W-:Y:S02]  /*36d0*/  WARPGROUP.DEPBAR.LE gsb0, 0x0 ;  /* 0x00008000000079c5 */ /* 0x000fe40000010000 */
        /* <DEDUP_REMOVED lines=8> */
[----:B------:R-:W2:Y:S04]  /*3760*/  LDS.U8 R14, [R113+0x3800] ;  /* 0x00380000710e7984 */ /* 0x000ea80000000000 */
[----:B------:R-:W3:Y:S04]  /*3770*/  LDS.U8 R100, [R113+0x4000] ;  /* 0x0040000071647984 */ /* 0x000ee80000000000 */
[----:B------:R-:W4:Y:S04]  /*3780*/  LDS.U8 R112, [R113+0x7800] ;  /* 0x0078000071707984 */ /* 0x000f280000000000 */
[----:B------:R-:W4:Y:S01]  /*3790*/  LDS.U8 R118, [R113+0x7808] ;  /* 0x0078080071767984 */ /* 0x000f220000000000 */
[----:B0-----:R-:W-:-:S03]  /*37a0*/  PRMT R15, R22, 0x7604, R15 ;  /* 0x00007604160f7816 */ /* 0x001fc6000000000f */
[----:B------:R-:W0:Y:S01]  /*37b0*/  LDS.U8 R122, [R113+0x8000] ;  /* 0x00800000717a7984 */ /* 0x000e220000000000 */
[----:B-1----:R-:W-:-:S03]  /*37c0*/  PRMT R23, R106, 0x7604, R23 ;  /* 0x000076046a177816 */ /* 0x002fc60000000017 */
[----:B------:R-:W1:Y:S04]  /*37d0*/  LDS.U8 R126, [R113+0x8008] ;  /* 0x00800800717e7984 */ /* 0x000e680000000000 */
[----:B------:R-:W1:Y:S04]  /*37e0*/  LDS.U8 R94, [R12+0x3808] ;  /* 0x003808000c5e7984 */ /* 0x000e680000000000 */
[----:B------:R-:W1:Y:S04]  /*37f0*/  LDS.U8 R108, [R12+0x4008] ;  /* 0x004008000c6c7984 */ /* 0x000e680000000000 */
[----:B------:R-:W1:Y:S04]  /*3800*/  LDS.U8 R20, [R12+0x3800] ;  /* 0x003800000c147984 */ /* 0x000e680000000000 */
[----:B------:R-:W1:Y:S04]  /*3810*/  LDS.U8 R102, [R12+0x4000] ;  /* 0x004000000c667984 */ /* 0x000e680000000000 */
        /* <DEDUP_REMOVED lines=23> */
[----:B--2---:R-:W-:Y:S02]  /*3990*/  PRMT R120, R120, 0x7054, R97 ;  /* 0x0000705478787816 */ /* 0x004fe40000000061 */
[----:B---3--:R-:W-:Y:S02]  /*39a0*/  PRMT R124, R124, 0x7054, R99 ;  /* 0x000070547c7c7816 */ /* 0x008fe40000000063 */
[----:B----4-:R-:W-:Y:S02]  /*39b0*/  PRMT R103, R128, 0x7054, R103 ;  /* 0x0000705480677816 */ /* 0x010fe40000000067 */
[----:B------:R-:W-:Y:S02]  /*39c0*/  PRMT R97, R98, 0x654, R15 ;  /* 0x0000065462617816 */ /* 0x000fe4000000000f */
[----:B0-----:R-:W-:Y:S02]  /*39d0*/  PRMT R99, R110, 0x654, R23 ;  /* 0x000006546e637816 */ /* 0x001fe40000000017 */
[----:B-1----:R-:W-:-:S02]  /*39e0*/  PRMT R96, R96, 0x654, R13 ;  /* 0x0000065460607816 */ /* 0x002fc4000000000d */
[----:B------:R-:W-:Y:S02]  /*39f0*/  PRMT R98, R104, 0x654, R21 ;  /* 0x0000065468627816 */ /* 0x000fe40000000015 */
[----:B------:R-:W-:Y:S02]  /*3a00*/  PRMT R108, R116, 0x654, R95 ;  /* 0x00000654746c7816 */ /* 0x000fe4000000005f */
[----:B------:R-:W-:Y:S02]  /*3a10*/  PRMT R109, R109, 0x654, R120 ;  /* 0x000006546d6d7816 */ /* 0x000fe40000000078 */
[----:B------:R-:W-:Y:S02]  /*3a20*/  PRMT R110, R101, 0x654, R124 ;  /* 0x00000654656e7816 */ /* 0x000fe4000000007c */
[----:B------:R-:W-:Y:S01]  /*3a30*/  PRMT R111, R130, 0x654, R103 ;  /* 0x00000654826f7816 */ /* 0x000fe20000000067 */
[----:B------:R-:W-:Y:S06]  /*3a40*/  @!P0 BRA `(.L_x_30) ;  /* 0x0000000000048947 */ /* 0x000fec0003800000 */
[----:B------:R-:W-:Y:S01]  /*3a50*/  BPT.TRAP 0x1 ;  /* 0x000000040000795c */ /* 0x000fe20000300000 */
.L_x_30:
[----:B------:R-:W-:Y:S01]  /*3a60*/  IMAD.SHL.U32 R130, R3, 0x8000, RZ ;  /* 0x0000800003827824 */ /* 0x000fe200078e00ff */
[----:B------:R-:W-:Y:S04]  /*3a70*/  BSSY B0, `(.L_x_31) ;  /* 0x0000006000007945 */ /* 0x000fe80003800000 */
[----:B------:R-:W-:-:S05]  /*3a80*/  LOP3.LUT R11, R130, R5, RZ, 0xfc, !PT ;  /* 0x00000005820b7212 */ /* 0x000fca00078efcff */
[----:B------:R-:W-:Y:S01]  /*3a90*/  IMAD.IADD R15, R0, 0x1, R11 ;  /* 0x00000001000f7824 */ /* 0x000fe200078e020b */
[----:B------:R-:W-:Y:S06]  /*3aa0*/  @P1 BRA `(.L_x_32) ;  /* 0x0000000000081947 */ /* 0x000fec0003800000 */
[----:B------:R-:W0:Y:S02]  /*3ab0*/  SYNCS.PHASECHK.TRANS64.TRYWAIT P1, [R10+URZ], R9 ;  /* 0x000000090a0075a7 */ /* 0x000e24000802017f */
[----:B0-----:R-:W-:Y:S05]  /*3ac0*/  @!P1 BRA `(.L_x_33) ;  /* 0x0000008000089947 */ /* 0x001fea0003800000 */
.L_x_32:
[----:B------:R-:W-:Y:S05]  /*3ad0*/  BSYNC B0 ;  /* 0x0000000000007941 */ /* 0x000fea0003800000 */
.L_x_31:
[--C-:B------:R-:W-:Y:S01]  /*3ae0*/  IMAD.IADD R105, R4, 0x1, R15.reuse ;  /* 0x0000000104697824 */ /* 0x100fe200078e020f */
[----:B------:R-:W-:Y:S01]  /*3af0*/  LDS.U8 R101, [R15+0x5000] ;  /* 0x005000000f657984 */ /* 0x000fe20000000000 */
[C---:B------:R-:W-:Y:S01]  /*3b00*/  IMAD.IADD R115, R6.reuse, 0x1, R15 ;  /* 0x0000000106737824 */ /* 0x040fe200078e020f */
[----:B------:R-:W-:Y:S05]  /*3b10*/  WARPSYNC.ALL ;  /* 0x0000000000007948 */ /* 0x000fea0003800000 */
[----:B------:R-:W1:Y:S01]  /*3b20*/  LDS.U8 R126, [R105+0x5000] ;  /* 0x00500000697e7984 */ /* 0x000e620000000000 */
[----:B------:R-:W-:-:S03]  /*3b30*/  IMAD.IADD R117, R6, 0x1, R105 ;  /* 0x0000000106757824 */ /* 0x000fc600078e0269 */
[----:B0-----:R-:W-:Y:S04]  /*3b40*/  LDS.U8 R9, [R15+0x800] ;  /* 0x000800000f097984 */ /* 0x001fe80000000000 */
[----:B------:R-:W-:Y:S04]  /*3b50*/  LDS.U8 R11, [R15+0x808] ;  /* 0x000808000f0b7984 */ /* 0x000fe80000000000 */
[----:B------:R-:W-:Y:S04]  /*3b60*/  LDS.U8 R13, [R15+0x1000] ;  /* 0x001000000f0d7984 */ /* 0x000fe80000000000 */
[----:B------:R-:W-:Y:S04]  /*3b70*/  LDS.U8 R21, [R15+0x1008] ;  /* 0x001008000f157984 */ /* 0x000fe80000000000 */
[----:B------:R-:W-:Y:S04]  /*3b80*/  LDS.U8 R23, [R15+0x4800] ;  /* 0x004800000f177984 */ /* 0x000fe80000000000 */
[----:B------:R-:W-:Y:S04]  /*3b90*/  LDS.U8 R95, [R15+0x4808] ;  /* 0x004808000f5f7984 */ /* 0x000fe80000000000 */
[----:B------:R-:W-:Y:S04]  /*3ba0*/  LDS.U8 R103, [R15+0x5008] ;  /* 0x005008000f677984 */ /* 0x000fe80000000000 */
[----:B------:R-:W0:Y:S04]  /*3bb0*/  LDS.U8 R10, [R105+0x800] ;  /* 0x00080000690a7984 */ /* 0x000e280000000000 */
[----:B------:R-:W2:Y:S04]  /*3bc0*/  LDS.U8 R14, [R105+0x808] ;  /* 0x00080800690e7984 */ /* 0x000ea80000000000 */
[----:B------:R-:W3:Y:S01]  /*3bd0*/  LDS.U8 R94, [R105+0x1000] ;  /* 0x00100000695e7984 */ /* 0x000ee20000000000 */
[----:B-1----:R-:W-:-:S03]  /*3be0*/  PRMT R101, R126, 0x7604, R101 ;  /* 0x000076047e657816 */ /* 0x002fc60000000065 */
[----:B------:R-:W1:Y:S04]  /*3bf0*/  LDS.U8 R104, [R105+0x1008] ;  /* 0x0010080069687984 */ /* 0x000e680000000000 */
        /* <DEDUP_REMOVED lines=9> */
[----:B--2---:R-:W-:-:S03]  /*3c90*/  PRMT R11, R14, 0x7604, R11 ;  /* 0x000076040e0b7816 */ /* 0x004fc6000000000b */
[----:B------:R-:W2:Y:S01]  /*3ca0*/  LDS.U8 R116, [R115+0x4800] ;  /* 0x0048000073747984 */ /* 0x000ea20000000000 */
[----:B---3--:R-:W-:-:S03]  /*3cb0*/  PRMT R13, R94, 0x7604, R13 ;  /* 0x000076045e0d7816 */ /* 0x008fc6000000000d */
[----:B------:R-:W3:Y:S01]  /*3cc0*/  LDS.U8 R122, [R115+0x4808] ;  /* 0x00480800737a7984 */ /* 0x000ee20000000000 */
[----:B-1----:R-:W-:-:S03]  /*3cd0*/  PRMT R21, R104, 0x7604, R21 ;  /* 0x0000760468157816 */ /* 0x002fc60000000015 */
[----:B------:R-:W1:Y:S01]  /*3ce0*/  LDS.U8 R134, [R115+0x5008] ;  /* 0x0050080073867984 */ /* 0x000e620000000000 */
        /* <DEDUP_REMOVED lines=16> */
[----:B--2---:R-:W-:Y:S02]  /*3df0*/  PRMT R23, R116, 0x7054, R23 ;  /* 0x0000705474177816 */ /* 0x004fe40000000017 */
[----:B---3--:R-:W-:Y:S02]  /*3e00*/  PRMT R95, R122, 0x7054, R95 ;  /* 0x000070547a5f7816 */ /* 0x008fe4000000005f */
[----:B-1----:R-:W-:Y:S02]  /*3e10*/  PRMT R134, R134, 0x7054, R103 ;  /* 0x0000705486867816 */ /* 0x002fe40000000067 */
[----:B----4-:R-:W-:Y:S02]  /*3e20*/  PRMT R106, R107, 0x654, R128 ;  /* 0x000006546b6a7816 */ /* 0x010fe40000000080 */
[----:B------:R-:W-:Y:S02]  /*3e30*/  PRMT R100, R100, 0x654, R9 ;  /* 0x0000065464647816 */ /* 0x000fe40000000009 */
[----:B------:R-:W-:-:S02]  /*3e40*/  PRMT R101, R22, 0x654, R11 ;  /* 0x0000065416657816 */ /* 0x000fc4000000000b */
[----:B------:R-:W-:Y:S02]  /*3e50*/  PRMT R102, R15, 0x654, R102 ;  /* 0x000006540f667816 */ /* 0x000fe40000000066 */
[----:B------:R-:W-:Y:S02]  /*3e60*/  PRMT R103, R112, 0x654, R21 ;  /* 0x0000065470677816 */ /* 0x000fe40000000015 */
[----:B------:R-:W-:Y:S02]  /*3e70*/  PRMT R104, R118, 0x654, R23 ;  /* 0x0000065476687816 */ /* 0x000fe40000000017 */
[----:B------:R-:W-:Y:S02]  /*3e80*/  PRMT R105, R124, 0x654, R95 ;  /* 0x000006547c697816 */ /* 0x000fe4000000005f */
[----:B0-----:R-:W-:Y:S01]  /*3e90*/  PRMT R107, R113, 0x654, R134 ;  /* 0x00000654716b7816 */ /* 0x001fe20000000086 */
[----:B------:R-:W-:Y:S01]  /*3ea0*/  UIADD3 UR4, UR6, 0x6, URZ ;  /* 0x0000000606047890 */ /* 0x000fe2000fffe03f */
[----:B------:R-:W-:Y:S01]  /*3eb0*/  WARPGROUP.ARRIVE ;  /* 0x00000000000079c5 */ /* 0x000fe20000000000 */
[----:B------:R-:W-:Y:S01]  /*3ec0*/  UMOV UR11, 0x40000040 ;  /* 0x40000040000b7882 */ /* 0x000fe20000000000 */
[C---:B------:R-:W-:Y:S01]  /*3ed0*/  ISETP.GT.AND P1, PT, R8.reuse, 0x2, PT ;  /* 0x000000020800780c */ /* 0x040fe20003f24270 */
[----:B------:R-:W-:-:S03]  /*3ee0*/  VIADD R8, R8, 0xffffffff ;  /* 0xffffffff08087836 */ /* 0x000fc60000000000 */
[----:B------:R-:W-:Y:S01]  /*3ef0*/  UMOV UR10, UR4 ;  /* 0x00000004000a7c82 */ /* 0x000fe20008000000 */
[----:B------:R-:W-:Y:S01]  /*3f00*/  R2UR UR4, R3 ;  /* 0x00000000030472ca */ /* 0x000fe200000e0000 */
[----:B------:R-:W-:Y:S03]  /*3f10*/  QGMMA.64x64x32.F32.E4M3.E4M3 R56, R96, gdesc[UR8], R56, gsb0 ;  /* 0x00e0000860387df3 */ /* 0x000fe60008000838 */
[----:B------:R-:W-:Y:S02]  /*3f20*/  WARPGROUP.DEPBAR.LE gsb0, 0x0 ;  /* 0x00008000000079c5 */ /* 0x000fe40000010000 */
[----:B------:R-:W-:-:S06]  /*3f30*/  WARPGROUP.ARRIVE ;  /* 0x00000000000079c5 */ /* 0x000fcc0000000000 */
[----:B------:R-:W-:Y:S03]  /*3f40*/  QGMMA.64x64x32.F32.E4M3.E4M3 R24, R108, gdesc[UR8], R24, gsb0 ;  /* 0x00e000086c187df3 */ /* 0x000fe60008000818 */
[----:B------:R-:W-:Y:S02]  /*3f50*/  WARPGROUP.DEPBAR.LE gsb0, 0x0 ;  /* 0x00008000000079c5 */ /* 0x000fe40000010000 */
[----:B------:R-:W-:Y:S05]  /*3f60*/  @P1 BRA `(.L_x_34) ;  /* 0xffffffec00241947 */ /* 0x000fea000383ffff */
.L_x_26:
[----:B------:R-:W-:Y:S01]  /*3f70*/  IMAD.MOV.U32 R9, RZ, RZ, 0x40000040 ;  /* 0x40000040ff097424 */ /* 0x000fe200078e00ff */
[----:B------:R-:W-:Y:S01]  /*3f80*/  LEA R8, R3, UR7, 0x9 ;  /* 0x0000000703087c11 */ /* 0x000fe2000f8e48ff */
[----:B------:R-:W-:Y:S01]  /*3f90*/  WARPGROUP.ARRIVE ;  /* 0x00000000000079c5 */ /* 0x000fe20000000000 */
[----:B------:R-:W-:Y:S02]  /*3fa0*/  IADD3 R5, R0, R130, R5 ;  /* 0x0000008200057210 */ /* 0x000fe40007ffe005 */
[C---:B------:R-:W-:Y:S01]  /*3fb0*/  R2UR UR6, R8.reuse ;  /* 0x00000000080672ca */ /* 0x040fe200000e0000 */
[----:B------:R-:W-:Y:S01]  /*3fc0*/  VIADD R10, R8, 0x2 ;  /* 0x00000002080a7836 */ /* 0x000fe20000000000 */
[C---:B------:R-:W-:Y:S01]  /*3fd0*/  R2UR UR7, R9.reuse ;  /* 0x00000000090772ca */ /* 0x040fe200000e0000 */
[----:B------:R-:W-:Y:S01]  /*3fe0*/  IMAD.IADD R109, R4, 0x1, R5 ;  /* 0x00000001046d7824 */ /* 0x000fe200078e0205 */
[----:B------:R-:W-:Y:S02]  /*3ff0*/  R2UR UR10, R8 ;  /* 0x00000000080a72ca */ /* 0x000fe400000e0000 */
[----:B------:R-:W-:-:S09]  /*4000*/  R2UR UR11, R9 ;  /* 0x00000000090b72ca */ /* 0x000fd200000e0000 */
[----:B------:R-:W-:Y:S01]  /*4010*/  QGMMA.64x64x32.F32.E4M3.E4M3 R56, R100, gdesc[UR4], R56, gsb0 ;  /* 0x00e0000464387df3 */ /* 0x000fe20008000838 */
[----:B------:R-:W-:Y:S02]  /*4020*/  R2UR UR6, R10 ;  /* 0x000000000a0672ca */ /* 0x000fe400000e0000 */
[----:B------:R-:W-:Y:S02]  /*4030*/  WARPGROUP.DEPBAR.LE gsb0, 0x0 ;  /* 0x00008000000079c5 */ /* 0x000fe40000010000 */
[----:B------:R-:W-:Y:S01]  /*4040*/  LDS.U8 R3, [R5+0x1800] ;  /* 0x0018000005037984 */ /* 0x000fe20000000000 */
[----:B------:R-:W-:-:S06]  /*4050*/  WARPGROUP.ARRIVE ;  /* 0x00000000000079c5 */ /* 0x000fcc0000000000 */
[----:B------:R-:W-:Y:S01]  /*4060*/  QGMMA.64x64x32.F32.E4M3.E4M3 R24, R104, gdesc[UR8], R24, gsb0 ;  /* 0x00e0000868187df3 */ /* 0x000fe20008000818 */
[----:B------:R-:W-:Y:S02]  /*4070*/  R2UR UR10, R10 ;  /* 0x000000000a0a72ca */ /* 0x000fe400000e0000 */
[----:B------:R-:W-:Y:S02]  /*4080*/  WARPGROUP.DEPBAR.LE gsb0, 0x0 ;  /* 0x00008000000079c5 */ /* 0x000fe40000010000 */
[C---:B------:R-:W-:Y:S01]  /*4090*/  IMAD.IADD R105, R6.reuse, 0x1, R5 ;  /* 0x0000000106697824 */ /* 0x040fe200078e0205 */
[----:B------:R-:W-:Y:S01]  /*40a0*/  LDS.U8 R11, [R5+0x1808] ;  /* 0x00180800050b7984 */ /* 0x000fe20000000000 */
[----:B------:R-:W-:-:S03]  /*40b0*/  IMAD.IADD R6, R6, 0x1, R109 ;  /* 0x0000000106067824 */ /* 0x000fc600078e026d */
[----:B------:R-:W0:Y:S04]  /*40c0*/  LDS.U8 R14, [R109+0x1808] ;  /* 0x001808006d0e7984 */ /* 0x000e280000000000 */
[----:B------:R-:W-:Y:S04]  /*40d0*/  LDS.U8 R15, [R5+0x2000] ;  /* 0x00200000050f7984 */ /* 0x000fe80000000000 */
[----:B------:R-:W-:Y:S04]  /*40e0*/  LDS.U8 R21, [R5+0x2008] ;  /* 0x0020080005157984 */ /* 0x000fe80000000000 */
[----:B------:R-:W1:Y:S04]  /*40f0*/  LDS.U8 R4, [R109+0x1800] ;  /* 0x001800006d047984 */ /* 0x000e680000000000 */
[----:B------:R-:W2:Y:S04]  /*4100*/  LDS.U8 R22, [R109+0x2000] ;  /* 0x002000006d167984 */ /* 0x000ea80000000000 */
[----:B------:R-:W3:Y:S04]  /*4110*/  LDS.U8 R100, [R109+0x2008] ;  /* 0x002008006d647984 */ /* 0x000ee80000000000 */
[----:B------:R-:W4:Y:S04]  /*4120*/  LDS.U8 R12, [R105+0x1800] ;  /* 0x00180000690c7984 */ /* 0x000f280000000000 */
[----:B------:R-:W4:Y:S04]  /*4130*/  LDS.U8 R13, [R105+0x1808] ;  /* 0x00180800690d7984 */ /* 0x000f280000000000 */
[----:B------:R-:W4:Y:S04]  /*4140*/  LDS.U8 R94, [R105+0x2000] ;  /* 0x00200000695e7984 */ /* 0x000f280000000000 */
[----:B------:R-:W4:Y:S04]  /*4150*/  LDS.U8 R102, [R105+0x2008] ;  /* 0x0020080069667984 */ /* 0x000f280000000000 */
[----:B------:R-:W4:Y:S01]  /*4160*/  LDS.U8 R96, [R6+0x1800] ;  /* 0x0018000006607984 */ /* 0x000f220000000000 */
[----:B0-----:R-:W-:Y:S01]  /*4170*/  PRMT R14, R14, 0x7604, R11 ;  /* 0x000076040e0e7816 */ /* 0x001fe2000000000b */
[----:B------:R-:W-:-:S02]  /*4180*/  IMAD.MOV.U32 R11, RZ, RZ, 0x40000040 ;  /* 0x40000040ff0b7424 */ /* 0x000fc400078e00ff */
[----:B------:R-:W0:Y:S03]  /*4190*/  LDS.U8 R20, [R6+0x1808] ;  /* 0x0018080006147984 */ /* 0x000e260000000000 */
[C---:B------:R-:W-:Y:S01]  /*41a0*/  R2UR UR7, R11.reuse ;  /* 0x000000000b0772ca */ /* 0x040fe200000e0000 */
[----:B------:R-:W0:Y:S01]  /*41b0*/  LDS.U8 R98, [R6+0x2000] ;  /* 0x0020000006627984 */ /* 0x000e220000000000 */
[----:B------:R-:W-:-:S03]  /*41c0*/  R2UR UR11, R11 ;  /* 0x000000000b0b72ca */ /* 0x000fc600000e0000 */
[----:B------:R-:W0:Y:S01]  /*41d0*/  LDS.U8 R104, [R6+0x2008] ;  /* 0x0020080006687984 */ /* 0x000e220000000000 */
[----:B-1----:R-:W-:Y:S02]  /*41e0*/  PRMT R3, R4, 0x7604, R3 ;  /* 0x0000760404037816 */ /* 0x002fe40000000003 */
[----:B--2---:R-:W-:Y:S01]  /*41f0*/  PRMT R15, R22, 0x7604, R15 ;  /* 0x00007604160f7816 */ /* 0x004fe2000000000f */
[----:B------:R-:W-:Y:S01]  /*4200*/  LDS.U8 R23, [R5+0x5800] ;  /* 0x0058000005177984 */ /* 0x000fe20000000000 */
[----:B---3--:R-:W-:-:S03]  /*4210*/  PRMT R21, R100, 0x7604, R21 ;  /* 0x0000760464157816 */ /* 0x008fc60000000015 */
[----:B------:R-:W-:Y:S01]  /*4220*/  LDS.U8 R93, [R5+0x5808] ;  /* 0x00580800055d7984 */ /* 0x000fe20000000000 */
[----:B----4-:R-:W-:-:S03]  /*4230*/  PRMT R3, R12, 0x7054, R3 ;  /* 0x000070540c037816 */ /* 0x010fc60000000003 */
[----:B------:R-:W1:Y:S01]  /*4240*/  LDS.U8 R106, [R109+0x5800] ;  /* 0x005800006d6a7984 */ /* 0x000e620000000000 */
[----:B------:R-:W-:-:S03]  /*4250*/  PRMT R13, R13, 0x7054, R14 ;  /* 0x000070540d0d7816 */ /* 0x000fc6000000000e */
[----:B------:R-:W2:Y:S01]  /*4260*/  LDS.U8 R112, [R109+0x5808] ;  /* 0x005808006d707984 */ /* 0x000ea20000000000 */
[----:B------:R-:W-:-:S03]  /*4270*/  PRMT R15, R94, 0x7054, R15 ;  /* 0x000070545e0f7816 */ /* 0x000fc6000000000f */
[----:B------:R-:W-:Y:S01]  /*4280*/  LDS.U8 R95, [R5+0x6000] ;  /* 0x00600000055f7984 */ /* 0x000fe20000000000 */
[----:B------:R-:W-:-:S03]  /*4290*/  PRMT R21, R102, 0x7054, R21 ;  /* 0x0000705466157816 */ /* 0x000fc60000000015 */
[----:B------:R-:W-:Y:S01]  /*42a0*/  LDS.U8 R101, [R5+0x6008] ;  /* 0x0060080005657984 */ /* 0x000fe20000000000 */
[----:B------:R-:W-:-:S03]  /*42b0*/  PRMT R96, R96, 0x654, R3 ;  /* 0x0000065460607816 */ /* 0x000fc60000000003 */
[----:B------:R-:W3:Y:S01]  /*42c0*/  LDS.U8 R118, [R109+0x6000] ;  /* 0x006000006d767984 */ /* 0x000ee20000000000 */
[----:B0-----:R-:W-:-:S03]  /*42d0*/  PRMT R97, R20, 0x654, R13 ;  /* 0x0000065414617816 */ /* 0x001fc6000000000d */
[----:B------:R-:W0:Y:S01]  /*42e0*/  LDS.U8 R124, [R109+0x6008] ;  /* 0x006008006d7c7984 */ /* 0x000e220000000000 */
[----:B------:R-:W-:-:S03]  /*42f0*/  PRMT R98, R98, 0x654, R15 ;  /* 0x0000065462627816 */ /* 0x000fc6000000000f */
[----:B------:R-:W4:Y:S01]  /*4300*/  LDS.U8 R108, [R105+0x5800] ;  /* 0x00580000696c7984 */ /* 0x000f220000000000 */
[----:B------:R-:W-:-:S03]  /*4310*/  PRMT R99, R104, 0x654, R21 ;  /* 0x0000065468637816 */ /* 0x000fc60000000015 */
[----:B------:R-:W4:Y:S04]  /*4320*/  LDS.U8 R114, [R105+0x5808] ;  /* 0x0058080069727984 */ /* 0x000f280000000000 */
[----:B------:R-:W4:Y:S04]  /*4330*/  LDS.U8 R120, [R105+0x6000] ;  /* 0x0060000069787984 */ /* 0x000f280000000000 */
[----:B------:R-:W4:Y:S04]  /*4340*/  LDS.U8 R126, [R105+0x6008] ;  /* 0x00600800697e7984 */ /* 0x000f280000000000 */
[----:B------:R-:W4:Y:S01]  /*4350*/  LDS.U8 R110, [R6+0x5800] ;  /* 0x00580000066e7984 */ /* 0x000f220000000000 */
[----:B-1----:R-:W-:-:S03]  /*4360*/  PRMT R23, R106, 0x7604, R23 ;  /* 0x000076046a177816 */ /* 0x002fc60000000017 */
[----:B------:R-:W1:Y:S01]  /*4370*/  LDS.U8 R116, [R6+0x5808] ;  /* 0x0058080006747984 */ /* 0x000e620000000000 */
[----:B--2---:R-:W-:-:S03]  /*4380*/  PRMT R93, R112, 0x7604, R93 ;  /* 0x00007604705d7816 */ /* 0x004fc6000000005d */
[----:B------:R-:W2:Y:S04]  /*4390*/  LDS.U8 R122, [R6+0x6000] ;  /* 0x00600000067a7984 */ /* 0x000ea80000000000 */
[----:B------:R-:W2:Y:S01]  /*43a0*/  LDS.U8 R128, [R6+0x6008] ;  /* 0x0060080006807984 */ /* 0x000ea20000000000 */
[----:B------:R-:W-:Y:S01]  /*43b0*/  WARPGROUP.ARRIVE ;  /* 0x00000000000079c5 */ /* 0x000fe20000000000 */
[----:B---3--:R-:W-:-:S05]  /*43c0*/  PRMT R95, R118, 0x7604, R95 ;  /* 0x00007604765f7816 */ /* 0x008fca000000005f */
[----:B------:R-:W-:Y:S01]  /*43d0*/  QGMMA.64x64x32.F32.E4M3.E4M3 R56, R96, gdesc[UR4], R56, gsb0 ;  /* 0x00e0000460387df3 */ /* 0x000fe20008000838 */
[----:B0-----:R-:W-:Y:S02]  /*43e0*/  PRMT R101, R124, 0x7604, R101 ;  /* 0x000076047c657816 */ /* 0x001fe40000000065 */
[----:B----4-:R-:W-:Y:S02]  /*43f0*/  PRMT R23, R108, 0x7054, R23 ;  /* 0x000070546c177816 */ /* 0x010fe40000000017 */
[----:B------:R-:W-:Y:S02]  /*4400*/  PRMT R93, R114, 0x7054, R93 ;  /* 0x00007054725d7816 */ /* 0x000fe4000000005d */
[----:B------:R-:W-:Y:S01]  /*4410*/  PRMT R95, R120, 0x7054, R95 ;  /* 0x00007054785f7816 */ /* 0x000fe2000000005f */
[----:B------:R-:W-:Y:S02]  /*4420*/  WARPGROUP.DEPBAR.LE gsb0, 0x0 ;  /* 0x00008000000079c5 */ /* 0x000fe40000010000 */
[----:B------:R-:W-:Y:S01]  /*4430*/  PRMT R99, R126, 0x7054, R101 ;  /* 0x000070547e637816 */ /* 0x000fe20000000065 */
[----:B------:R-:W-:Y:S01]  /*4440*/  LDS.U8 R3, [R5+0x2800] ;  /* 0x0028000005037984 */ /* 0x000fe20000000000 */
[----:B------:R-:W-:-:S02]  /*4450*/  PRMT R96, R110, 0x654, R23 ;  /* 0x000006546e607816 */ /* 0x000fc40000000017 */
[----:B-1----:R-:W-:Y:S01]  /*4460*/  PRMT R97, R116, 0x654, R93 ;  /* 0x0000065474617816 */ /* 0x002fe2000000005d */
[----:B------:R-:W-:Y:S01]  /*4470*/  LDS.U8 R11, [R5+0x2808] ;  /* 0x00280800050b7984 */ /* 0x000fe20000000000 */
[----:B--2---:R-:W-:Y:S02]  /*4480*/  PRMT R98, R122, 0x654, R95 ;  /* 0x000006547a627816 */ /* 0x004fe4000000005f */
[----:B------:R-:W-:-:S04]  /*4490*/  PRMT R99, R128, 0x654, R99 ;  /* 0x0000065480637816 */ /* 0x000fc80000000063 */
[----:B------:R-:W-:-:S06]  /*44a0*/  WARPGROUP.ARRIVE ;  /* 0x00000000000079c5 */ /* 0x000fcc0000000000 */
[----:B------:R-:W-:Y:S03]  /*44b0*/  QGMMA.64x64x32.F32.E4M3.E4M3 R24, R96, gdesc[UR8], R24, gsb0 ;  /* 0x00e0000860187df3 */ /* 0x000fe60008000818 */
[----:B------:R-:W-:Y:S02]  /*44c0*/  WARPGROUP.DEPBAR.LE gsb0, 0x0 ;  /* 0x00008000000079c5 */ /* 0x000fe40000010000 */
[----:B------:R-:W-:Y:S04]  /*44d0*/  LDS.U8 R13, [R5+0x3000] ;  /* 0x00300000050d7984 */ /* 0x000fe80000000000 */
[----:B------:R-:W-:Y:S04]  /*44e0*/  LDS.U8 R15, [R5+0x3008] ;  /* 0x00300800050f7984 */ /* 0x000fe80000000000 */
[----:B------:R-:W-:Y:S04]  /*44f0*/  LDS.U8 R21, [R5+0x6800] ;  /* 0x0068000005157984 */ /* 0x000fe80000000000 */
        /* <DEDUP_REMOVED lines=40> */
[----:B--2---:R-:W-:Y:S02]  /*4780*/  PRMT R23, R114, 0x7054, R23 ;  /* 0x0000705472177816 */ /* 0x004fe40000000017 */
[----:B---3--:R-:W-:Y:S02]  /*4790*/  PRMT R93, R120, 0x7054, R93 ;  /* 0x00007054785d7816 */ /* 0x008fe4000000005d */
[----:B----4-:R-:W-:Y:S02]  /*47a0*/  PRMT R95, R126, 0x7054, R95 ;  /* 0x000070547e5f7816 */ /* 0x010fe4000000005f */
[----:B------:R-:W-:Y:S02]  /*47b0*/  PRMT R96, R96, 0x654, R3 ;  /* 0x0000065460607816 */ /* 0x000fe40000000003 */
[----:B------:R-:W-:Y:S02]  /*47c0*/  PRMT R97, R20, 0x654, R11 ;  /* 0x0000065414617816 */ /* 0x000fe4000000000b */
[----:B------:R-:W-:-:S02]  /*47d0*/  PRMT R98, R98, 0x654, R13 ;  /* 0x0000065462627816 */ /* 0x000fc4000000000d */
[----:B------:R-:W-:Y:S02]  /*47e0*/  PRMT R99, R104, 0x654, R15 ;  /* 0x0000065468637816 */ /* 0x000fe4000000000f */
[----:B------:R-:W-:Y:S02]  /*47f0*/  PRMT R100, R110, 0x654, R21 ;  /* 0x000006546e647816 */ /* 0x000fe40000000015 */
[----:B------:R-:W-:Y:S02]  /*4800*/  PRMT R101, R116, 0x654, R23 ;  /* 0x0000065474657816 */ /* 0x000fe40000000017 */
[----:B0-----:R-:W-:Y:S02]  /*4810*/  PRMT R102, R122, 0x654, R93 ;  /* 0x000006547a667816 */ /* 0x001fe4000000005d */
[----:B-1----:R-:W-:Y:S01]  /*4820*/  PRMT R103, R128, 0x654, R95 ;  /* 0x0000065480677816 */ /* 0x002fe2000000005f */
[----:B------:R-:W-:Y:S06]  /*4830*/  @!P0 BRA `(.L_x_35) ;  /* 0x0000000000048947 */ /* 0x000fec0003800000 */
[----:B------:R-:W-:Y:S01]  /*4840*/  BPT.TRAP 0x1 ;  /* 0x000000040000795c */ /* 0x000fe20000300000 */
.L_x_35:
[----:B------:R-:W-:Y:S01]  /*4850*/  IMAD R7, R7, 0x8, R0 ;  /* 0x0000000807077824 */ /* 0x000fe200078e0200 */
[----:B------:R-:W-:-:S03]  /*4860*/  ISETP.GT.U32.AND P1, PT, R19, 0x1, PT ;  /* 0x000000011300780c */ /* 0x000fc60003f24070 */
[----:B------:R-:W-:-:S05]  /*4870*/  VIADD R7, R7, 0x28 ;  /* 0x0000002807077836 */ /* 0x000fca0000000000 */
[----:B------:R-:W-:-:S04]  /*4880*/  PRMT R7, RZ, 0x654, R7 ;  /* 0x00000654ff077816 */ /* 0x000fc80000000007 */
[----:B------:R0:W-:Y:S01]  /*4890*/  SYNCS.ARRIVE.TRANS64.RED.A1T0 RZ, [R7+URZ], RZ ;  /* 0x000000ff07ff79a7 */ /* 0x0001e2000810043f */
[----:B------:R-:W-:Y:S05]  /*48a0*/  @P1 BRA `(.L_x_36) ;  /* 0x0000000000041947 */ /* 0x000fea0003800000 */
[----:B------:R-:W-:Y:S01]  /*48b0*/  BPT.TRAP 0x1 ;  /* 0x000000040000795c */ /* 0x000fe20000300000 */
.L_x_36:
[C---:B------:R-:W-:Y:S01]  /*48c0*/  VIADD R10, R8.reuse, 0x4 ;  /* 0x00000004080a7836 */ /* 0x040fe20000000000 */
[----:B------:R-:W-:Y:S01]  /*48d0*/  WARPGROUP.ARRIVE ;  /* 0x00000000000079c5 */ /* 0x000fe20000000000 */
[----:B------:R-:W-:Y:S02]  /*48e0*/  IMAD.MOV.U32 R11, RZ, RZ, 0x40000040 ;  /* 0x40000040ff0b7424 */ /* 0x000fe400078e00ff */
[----:B------:R-:W-:Y:S01]  /*48f0*/  VIADD R8, R8, 0x6 ;  /* 0x0000000608087836 */ /* 0x000fe20000000000 */
[C---:B------:R-:W-:Y:S01]  /*4900*/  R2UR UR6, R10.reuse ;  /* 0x000000000a0672ca */ /* 0x040fe200000e0000 */
[----:B------:R-:W-:Y:S01]  /*4910*/  IMAD.MOV.U32 R9, RZ, RZ, 0x40000040 ;  /* 0x40000040ff097424 */ /* 0x000fe200078e00ff */
[C---:B------:R-:W-:Y:S02]  /*4920*/  R2UR UR7, R11.reuse ;  /* 0x000000000b0772ca */ /* 0x040fe400000e0000 */
[----:B------:R-:W-:Y:S02]  /*4930*/  R2UR UR10, R10 ;  /* 0x000000000a0a72ca */ /* 0x000fe400000e0000 */
[----:B------:R-:W-:-:S09]  /*4940*/  R2UR UR11, R11 ;  /* 0x000000000b0b72ca */ /* 0x000fd200000e0000 */
[----:B------:R-:W-:Y:S01]  /*4950*/  QGMMA.64x64x32.F32.E4M3.E4M3 R56, R96, gdesc[UR4], R56, gsb0 ;  /* 0x00e0000460387df3 */ /* 0x000fe20008000838 */
[----:B------:R-:W-:Y:S02]  /*4960*/  R2UR UR6, R8 ;  /* 0x00000000080672ca */ /* 0x000fe400000e0000 */
[----:B------:R-:W-:Y:S01]  /*4970*/  R2UR UR7, R9 ;  /* 0x00000000090772ca */ /* 0x000fe200000e0000 */
[----:B------:R-:W-:Y:S02]  /*4980*/  WARPGROUP.DEPBAR.LE gsb0, 0x0 ;  /* 0x00008000000079c5 */ /* 0x000fe40000010000 */
[----:B------:R-:W-:Y:S04]  /*4990*/  LDS.U8 R3, [R5+0x3800] ;  /* 0x0038000005037984 */ /* 0x000fe80000000000 */
[----:B------:R-:W1:Y:S01]  /*49a0*/  LDS.U8 R4, [R109+0x3800] ;  /* 0x003800006d047984 */ /* 0x000e620000000000 */
[----:B------:R-:W-:-:S06]  /*49b0*/  WARPGROUP.ARRIVE ;  /* 0x00000000000079c5 */ /* 0x000fcc0000000000 */
[----:B------:R-:W-:Y:S01]  /*49c0*/  QGMMA.64x64x32.F32.E4M3.E4M3 R24, R100, gdesc[UR8], R24, gsb0 ;  /* 0x00e0000864187df3 */ /* 0x000fe20008000818 */
[----:B------:R-:W-:Y:S02]  /*49d0*/  R2UR UR10, R8 ;  /* 0x00000000080a72ca */ /* 0x000fe400000e0000 */
[----:B------:R-:W-:Y:S02]  /*49e0*/  R2UR UR11, R9 ;  /* 0x00000000090b72ca */ /* 0x000fe400000e0000 */
[----:B-1----:R-:W-:Y:S01]  /*49f0*/  PRMT R3, R4, 0x7604, R3 ;  /* 0x0000760404037816 */ /* 0x002fe20000000003 */
[----:B------:R-:W-:Y:S02]  /*4a00*/  WARPGROUP.DEPBAR.LE gsb0, 0x0 ;  /* 0x00008000000079c5 */ /* 0x000fe40000010000 */
[----:B0-----:R-:W-:Y:S04]  /*4a10*/  LDS.U8 R7, [R5+0x3808] ;  /* 0x0038080005077984 */ /* 0x001fe80000000000 */
        /* <DEDUP_REMOVED lines=58> */
.L_x_22:
[----:B------:R-:W-:Y:S05]  /*4dc0*/  @!P0 BRA `(.L_x_37) ;  /* 0x0000000000048947 */ /* 0x000fea0003800000 */
[----:B------:R-:W-:Y:S01]  /*4dd0*/  BPT.TRAP 0x1 ;  /* 0x000000040000795c */ /* 0x000fe20000300000 */
.L_x_37:
[----:B------:R-:W-:Y:S01]  /*4de0*/  UIADD3 UR39, UR40, UR39, URZ ;  /* 0x0000002728277290 */ /* 0x000fe2000fffe03f */
[----:B------:R-:W-:-:S03]  /*4df0*/  ISETP.GT.U32.AND P0, PT, R19, 0x1, PT ;  /* 0x000000011300780c */ /* 0x000fc60003f04070 */
[----:B------:R-:W-:-:S04]  /*4e00*/  UIADD3 UR6, UR39, -0x1, URZ ;  /* 0xffffffff27067890 */ /* 0x000fc8000fffe03f */
[----:B------:R-:W-:-:S04]  /*4e10*/  UIMAD.WIDE.U32 UR4, UR6, -0x33333333, URZ ;  /* 0xcccccccd060478a5 */ /* 0x000fc8000f8e003f */
[----:B------:R-:W-:-:S04]  /*4e20*/  USHF.R.U32.HI UR4, URZ, 0x2, UR5 ;  /* 0x000000023f047899 */ /* 0x000fc80008011605 */
[----:B------:R-:W-:-:S06]  /*4e30*/  UIMAD UR6, UR4, -0x5, UR6 ;  /* 0xfffffffb040678a4 */ /* 0x000fcc000f8e0206 */
[----:B------:R-:W-:-:S04]  /*4e40*/  IMAD.U32 R3, RZ, RZ, UR6 ;  /* 0x00000006ff037e24 */ /* 0x000fc8000f8e00ff */
[----:B------:R-:W-:-:S04]  /*4e50*/  IMAD R0, R3, 0x8, R0 ;  /* 0x0000000803007824 */ /* 0x000fc800078e0200 */
[----:B------:R-:W-:-:S05]  /*4e60*/  VIADD R0, R0, 0x28 ;  /* 0x0000002800007836 */ /* 0x000fca0000000000 */
[----:B------:R-:W-:-:S04]  /*4e70*/  PRMT R0, RZ, 0x654, R0 ;  /* 0x00000654ff007816 */ /* 0x000fc80000000000 */
[----:B------:R0:W-:Y:S01]  /*4e80*/  SYNCS.ARRIVE.TRANS64.RED.A1T0 RZ, [R0+URZ], RZ ;  /* 0x000000ff00ff79a7 */ /* 0x0001e2000810043f */
[----:B------:R-:W-:Y:S05]  /*4e90*/  @P0 BRA `(.L_x_38) ;  /* 0x0000000000040947 */ /* 0x000fea0003800000 */
[----:B------:R-:W-:Y:S01]  /*4ea0*/  BPT.TRAP 0x1 ;  /* 0x000000040000795c */ /* 0x000fe20000300000 */
.L_x_38:
[----:B------:R-:W1:Y:S01]  /*4eb0*/  LDC R4, c[0x0][0x288] ;  /* 0x0000a200ff047b82 */ /* 0x000e620000000800 */
[--C-:B0-----:R-:W-:Y:S01]  /*4ec0*/  SHF.R.U32.HI R0, RZ, 0x2, R18.reuse ;  /* 0x00000002ff007819 */ /* 0x101fe20000011612 */
[----:B------:R-:W-:Y:S01]  /*4ed0*/  IMAD.SHL.U32 R89, R89, 0x40, RZ ;  /* 0x0000004059597824 */ /* 0x000fe200078e00ff */
[----:B------:R-:W-:Y:S01]  /*4ee0*/  SHF.R.U32.HI R5, RZ, 0x7, R18 ;  /* 0x00000007ff057819 */ /* 0x000fe20000011612 */
[----:B------:R-:W-:Y:S01]  /*4ef0*/  IMAD.SHL.U32 R7, R90, 0x100, RZ ;  /* 0x000001005a077824 */ /* 0x000fe200078e00ff */
[----:B------:R-:W-:Y:S01]  /*4f00*/  LOP3.LUT R3, R18, 0x60, RZ, 0xc0, !PT ;  /* 0x0000006012037812 */ /* 0x000fe200078ec0ff */
[----:B------:R-:W-:Y:S01]  /*4f10*/  UISETP.GT.U32.AND UP0, UPT, UR39, 0x4, UPT ;  /* 0x000000042700788c */ /* 0x000fe2000bf04070 */
[----:B------:R-:W-:Y:S01]  /*4f20*/  LOP3.LUT R6, R0, 0x7, RZ, 0xc0, !PT ;  /* 0x0000000700067812 */ /* 0x000fe200078ec0ff */
[----:B------:R-:W-:Y:S01]  /*4f30*/  IMAD.SHL.U32 R22, R18, 0x2, RZ ;  /* 0x0000000212167824 */ /* 0x000fe200078e00ff */
[----:B------:R-:W-:Y:S01]  /*4f40*/  LOP3.LUT R0, R5, 0x1, RZ, 0xc0, !PT ;  /* 0x0000000105007812 */ /* 0x000fe200078ec0ff */
[----:B------:R-:W-:Y:S01]  /*4f50*/  ULDC UR7, c[0x0][0x284] ;  /* 0x0000a10000077ab9 */ /* 0x000fe20000000800 */
[----:B------:R-:W-:Y:S01]  /*4f60*/  SHF.R.U32.HI R3, RZ, 0x1, R3 ;  /* 0x00000001ff037819 */ /* 0x000fe20000011603 */
[----:B------:R-:W-:Y:S01]  /*4f70*/  UISETP.LT.U32.AND UP0, UPT, UR40, 0x5, UP0 ;  /* 0x000000052800788c */ /* 0x000fe20008701070 */
[----:B------:R-:W-:Y:S01]  /*4f80*/  SHF.R.S32.HI R94, RZ, 0x1f, R88 ;  /* 0x0000001fff5e7819 */ /* 0x000fe20000011458 */
[C---:B------:R-:W-:Y:S01]  /*4f90*/  IMAD.SHL.U32 R93, R0.reuse, 0x40, RZ ;  /* 0x00000040005d7824 */ /* 0x040fe200078e00ff */
[----:B------:R-:W-:Y:S01]  /*4fa0*/  IADD3 R5, RZ, -R3, -R6 ;  /* 0x80000003ff057210 */ /* 0x000fe20007ffe806 */
[----:B------:R-:W-:Y:S01]  /*4fb0*/  UISETP.GE.U32.AND UP1, UPT, UR40, 0x5, UPT ;  /* 0x000000052800788c */ /* 0x000fe2000bf26070 */
[----:B------:R-:W-:Y:S01]  /*4fc0*/  LOP3.LUT R22, R89, 0x6, R22, 0xf8, !PT ;  /* 0x0000000659167812 */ /* 0x000fe200078ef816 */
[----:B------:R-:W-:Y:S01]  /*4fd0*/  UIMAD.WIDE.U32 UR4, UR39, -0x33333333, URZ ;  /* 0xcccccccd270478a5 */ /* 0x000fe2000f8e003f */
[----:B------:R-:W-:Y:S01]  /*4fe0*/  LOP3.LUT R93, R93, 0x40, R6, 0xe2, !PT ;  /* 0x000000405d5d7812 */ /* 0x000fe200078ee206 */
[----:B------:R-:W-:Y:S01]  /*4ff0*/  IMAD R6, R0, -0x40, R5 ;  /* 0xffffffc000067824 */ /* 0x000fe200078e0205 */
[----:B------:R-:W-:Y:S01]  /*5000*/  ULDC.64 UR8, c[0x0][0x5d0] ;  /* 0x0001740000087ab9 */ /* 0x000fe20000000a00 */
[----:B------:R-:W-:Y:S01]  /*5010*/  USEL UR6, URZ, 0x1, !UP0 ;  /* 0x000000013f067887 */ /* 0x000fe2000c000000 */
[----:B------:R-:W-:Y:S01]  /*5020*/  LOP3.LUT R0, R18, 0x3, RZ, 0xc0, !PT ;  /* 0x0000000312007812 */ /* 0x000fe200078ec0ff */
[----:B------:R-:W-:Y:S01]  /*5030*/  IMAD R5, R94, UR8, RZ ;  /* 0x000000085e057c24 */ /* 0x000fe2000f8e02ff */
[----:B-1----:R-:W-:Y:S01]  /*5040*/  ISETP.GE.AND P0, PT, R89, R4, PT ;  /* 0x000000045900720c */ /* 0x002fe20003f06270 */
[----:B------:R-:W-:Y:S01]  /*5050*/  IMAD.WIDE R12, R90, 0x100, RZ ;  /* 0x000001005a0c7825 */ /* 0x000fe200078e02ff */
[----:B------:R-:W-:Y:S01]  /*5060*/  SHF.R.S32.HI R23, RZ, 0x1f, R22 ;  /* 0x0000001fff177819 */ /* 0x000fe20000011416 */
[----:B------:R-:W-:Y:S01]  /*5070*/  USHF.R.U32.HI UR4, URZ, 0x2, UR5 ;  /* 0x000000023f047899 */ /* 0x000fe20008011605 */
[C---:B------:R-:W-:Y:S01]  /*5080*/  ISETP.GE.OR P0, PT, R7.reuse, UR7, P0 ;  /* 0x0000000707007c0c */ /* 0x040fe20008706670 */
[----:B------:R-:W-:Y:S01]  /*5090*/  ULOP3.LUT UR38, UR38, UR6, URZ, 0x3c, !UPT ;  /* 0x0000000626267292 */ /* 0x000fe2000f8e3c3f */
[----:B------:R-:W-:Y:S01]  /*50a0*/  IMAD R0, R0, -0x2, R4 ;  /* 0xfffffffe00007824 */ /* 0x000fe200078e0204 */
[----:B------:R-:W-:Y:S01]  /*50b0*/  LOP3.LUT R93, R12, R93, R3, 0xfe, !PT ;  /* 0x0000005d0c5d7212 */ /* 0x000fe200078efe03 */
[C---:B------:R-:W-:Y:S01]  /*50c0*/  IMAD R9, R88.reuse, UR9, R5 ;  /* 0x0000000958097c24 */ /* 0x040fe2000f8e0205 */
[----:B------:R-:W-:Y:S01]  /*50d0*/  UIMAD UR39, UR4, -0x5, UR39 ;  /* 0xfffffffb042778a4 */ /* 0x000fe2000f8e0227 */
[----:B------:R-:W-:Y:S01]  /*50e0*/  IMAD.WIDE.U32 R4, R88, UR8, R22 ;  /* 0x0000000858047c25 */ /* 0x000fe2000f8e0016 */
[----:B------:R-:W-:Y:S01]  /*50f0*/  @UP1 ULOP3.LUT UR38, UR38, 0x1, UR4, 0x78, !UPT ;  /* 0x0000000126261892 */ /* 0x000fe2000f8e7804 */
[----:B------:R-:W-:-:S02]  /*5100*/  IADD3 R3, -R7, UR7, R6 ;  /* 0x0000000707037c10 */ /* 0x000fc4000fffe106 */
[----:B------:R-:W-:Y:S02]  /*5110*/  IMAD.IADD R5, R5, 0x1, R9 ;  /* 0x0000000105057824 */ /* 0x000fe400078e0209 */
[----:B------:R-:W-:Y:S02]  /*5120*/  IMAD.IADD R0, R0, 0x1, -R89 ;  /* 0x0000000100007824 */ /* 0x000fe400078e0a59 */
[----:B------:R-:W-:Y:S01]  /*5130*/  IMAD.MOV.U32 R90, RZ, RZ, -0x1 ;  /* 0xffffffffff5a7424 */ /* 0x000fe200078e00ff */
[----:B------:R-:W-:Y:S06]  /*5140*/  @P0 BRA `(.L_x_39) ;  /* 0x0000004800040947 */ /* 0x000fec0003800000 */
[----:B------:R-:W0:Y:S01]  /*5150*/  LDC.64 R20, c[0x0][0x5c8] ;  /* 0x00017200ff147b82 */ /* 0x000e220000000a00 */
[----:B------:R-:W-:Y:S01]  /*5160*/  ULDC.64 UR4, c[0x0][0x5c0] ;  /* 0x0001700000047ab9 */ /* 0x000fe20000000a00 */
[----:B------:R-:W-:Y:S01]  /*5170*/  BSSY B0, `(.L_x_39) ;  /* 0x000047e000007945 */ /* 0x000fe20003800000 */
[-C--:B0-----:R-:W-:Y:S02]  /*5180*/  IMAD R6, R13, R20.reuse, RZ ;  /* 0x000000140d067224 */ /* 0x081fe400078e02ff */
[----:B------:R-:W-:-:S04]  /*5190*/  IMAD.WIDE.U32 R4, R93, R20, R4 ;  /* 0x000000145d047225 */ /* 0x000fc800078e0004 */
[----:B------:R-:W-:Y:S01]  /*51a0*/  IMAD R9, R93, R21, R6 ;  /* 0x000000155d097224 */ /* 0x000fe200078e0206 */
[----:B------:R-:W-:Y:S01]  /*51b0*/  IADD3 R10, P3, R4, UR4, RZ ;  /* 0x00000004040a7c10 */ /* 0x000fe2000ff7e0ff */
[C---:B------:R-:W-:Y:S01]  /*51c0*/  IMAD.SHL.U32 R7, R20.reuse, 0x80, RZ ;  /* 0x0000008014077824 */ /* 0x040fe200078e00ff */
[C---:B------:R-:W-:Y:S01]  /*51d0*/  LEA R14, P2, R20.reuse, R4, 0x3 ;  /* 0x00000004140e7211 */ /* 0x040fe200078418ff */
[----:B------:R-:W-:Y:S01]  /*51e0*/  IMAD.IADD R96, R5, 0x1, R9 ;  /* 0x0000000105607824 */ /* 0x000fe200078e0209 */
[----:B------:R-:W-:Y:S02]  /*51f0*/  SHF.L.U64.HI R5, R20, 0x7, R21 ;  /* 0x0000000714057819 */ /* 0x000fe40000010215 */
[----:B------:R-:W-:Y:S02]  /*5200*/  IADD3 R6, P1, P0, R4, UR4, R7 ;  /* 0x0000000404067c10 */ /* 0x000fe4000f83e007 */
[----:B------:R-:W-:Y:S02]  /*5210*/  IADD3.X R11, R96, UR5, RZ, P3, !PT ;  /* 0x00000005600b7c10 */ /* 0x000fe40009ffe4ff */
[----:B-----5:R-:W-:-:S02]  /*5220*/  FSETP.NEU.AND P3, PT, R92, RZ, PT ;  /* 0x000000ff5c00720b */ /* 0x020fc40003f6d000 */
[----:B------:R-:W-:Y:S02]  /*5230*/  LEA.HI.X R20, R20, R96, R21, 0x3, P2 ;  /* 0x0000006014147211 */ /* 0x000fe400010f1c15 */
[C---:B------:R-:W-:Y:S02]  /*5240*/  IADD3 R8, P2, R14.reuse, UR4, RZ ;  /* 0x000000040e087c10 */ /* 0x040fe4000ff5e0ff */
[----:B------:R-:W-:Y:S02]  /*5250*/  IADD3 R4, P4, P5, R14, UR4, R7 ;  /* 0x000000040e047c10 */ /* 0x000fe4000fd9e007 */
[--C-:B------:R-:W-:Y:S02]  /*5260*/  IADD3.X R7, R96, UR5, R5.reuse, P1, P0 ;  /* 0x0000000560077c10 */ /* 0x100fe40008fe0405 */
[C---:B------:R-:W-:Y:S02]  /*5270*/  IADD3.X R9, R20.reuse, UR5, RZ, P2, !PT ;  /* 0x0000000514097c10 */ /* 0x040fe400097fe4ff */
[----:B------:R-:W-:Y:S01]  /*5280*/  IADD3.X R5, R20, UR5, R5, P4, P5 ;  /* 0x0000000514057c10 */ /* 0x000fe2000a7ea405 */
[----:B------:R-:W-:Y:S06]  /*5290*/  @!P3 BRA `(.L_x_40) ;  /* 0x00000034009cb947 */ /* 0x000fec0003800000 */
[----:B------:R-:W0:Y:S01]  /*52a0*/  LDC.64 R20, c[0x0][0x5b0] ;  /* 0x00016c00ff147b82 */ /* 0x000e220000000a00 */
[----:B------:R-:W-:Y:S01]  /*52b0*/  ULDC.64 UR4, c[0x0][0x5b8] ;  /* 0x00016e0000047ab9 */ /* 0x000fe20000000a00 */
[----:B------:R-:W-:Y:S01]  /*52c0*/  ISETP.GE.AND P0, PT, R3, 0x1, PT ;  /* 0x000000010300780c */ /* 0x000fe20003f06270 */
[----:B------:R-:W-:Y:S01]  /*52d0*/  IMAD R89, R94, UR4, RZ ;  /* 0x000000045e597c24 */ /* 0x000fe2000f8e02ff */
[----:B------:R-:W-:Y:S01]  /*52e0*/  BSSY B1, `(.L_x_41) ;  /* 0x000000e000017945 */ /* 0x000fe20003800000 */
[----:B------:R-:W-:Y:S01]  /*52f0*/  IMAD.WIDE.U32 R22, R88, UR4, R22 ;  /* 0x0000000458167c25 */ /* 0x000fe2000f8e0016 */
[----:B------:R-:W-:Y:S02]  /*5300*/  ISETP.LT.OR P3, PT, R0, 0x1, !P0 ;  /* 0x000000010000780c */ /* 0x000fe40004761670 */
[----:B------:R-:W1:Y:S01]  /*5310*/  LDC.64 R14, c[0x0][0x5a8] ;  /* 0x00016a00ff0e7b82 */ /* 0x000e620000000a00 */
[----:B------:R-:W-:-:S04]  /*5320*/  IMAD R89, R88, UR5, R89 ;  /* 0x0000000558597c24 */ /* 0x000fc8000f8e0259 */
[----:B------:R-:W-:Y:S02]  /*5330*/  IMAD.IADD R23, R23, 0x1, R89 ;  /* 0x0000000117177824 */ /* 0x000fe400078e0259 */
[-C--:B0-----:R-:W-:Y:S02]  /*5340*/  IMAD R94, R13, R20.reuse, RZ ;  /* 0x000000140d5e7224 */ /* 0x081fe400078e02ff */
[----:B------:R-:W-:-:S04]  /*5350*/  IMAD.WIDE.U32 R88, R93, R20, R22 ;  /* 0x000000145d587225 */ /* 0x000fc800078e0016 */
[----:B------:R-:W-:Y:S01]  /*5360*/  IMAD R94, R93, R21, R94 ;  /* 0x000000155d5e7224 */ /* 0x000fe200078e025e */
[----:B-1----:R-:W-:-:S04]  /*5370*/  IADD3 R88, P1, R88, R14, RZ ;  /* 0x0000000e58587210 */ /* 0x002fc80007f3e0ff */
[--C-:B------:R-:W-:Y:S02]  /*5380*/  IADD3.X R89, R15, R89, R94.reuse, P1, !PT ;  /* 0x000000590f597210 */ /* 0x100fe40000ffe45e */
[----:B------:R-:W-:Y:S01]  /*5390*/  PRMT R94, RZ, 0x7610, R94 ;  /* 0x00007610ff5e7816 */ /* 0x000fe2000000005e */
[----:B------:R-:W-:Y:S06]  /*53a0*/  @P3 BRA `(.L_x_42) ;  /* 0x0000000000043947 */ /* 0x000fec0003800000 */
[----:B------:R0:W5:Y:S02]  /*53b0*/  LDG.E.U8 R94, desc[UR36][R88.64] ;  /* 0x00000024585e7981 */ /* 0x000164000c1e1100 */
.L_x_42:
[----:B------:R-:W-:Y:S05]  /*53c0*/  BSYNC B1 ;  /* 0x0000000000017941 */ /* 0x000fea0003800000 */
.L_x_41:
[----:B-----5:R-:W-:Y:S01]  /*53d0*/  LOP3.LUT R94, R94, 0xff, RZ, 0xc0, !PT ;  /* 0x000000ff5e5e7812 */ /* 0x020fe200078ec0ff */
[----:B------:R-:W-:Y:S01]  /*53e0*/  BSSY B1, `(.L_x_43) ;  /* 0x000000b000017945 */ /* 0x000fe20003800000 */
[----:B------:R-:W-:Y:S02]  /*53f0*/  ISETP.LT.OR P2, PT, R0, 0x2, !P0 ;  /* 0x000000020000780c */ /* 0x000fe40004741670 */
[----:B------:R-:W-:-:S05]  /*5400*/  F2FP.F16.E4M3.UNPACK_B R94, R94 ;  /* 0x0000005eff5e723e */ /* 0x000fca00020006ff */
[----:B------:R-:W-:-:S05]  /*5410*/  HADD2.F32 R95, -RZ, R94.H0_H0 ;  /* 0x2000005eff5f7230 */ /* 0x000fca0000004100 */
[----:B------:R-:W-:-:S04]  /*5420*/  FMUL R95, R95, R92 ;  /* 0x0000005c5f5f7220 */ /* 0x000fc80000400000 */
[----:B------:R-:W-:Y:S01]  /*5430*/  FFMA R95, R56, R91, R95 ;  /* 0x0000005b385f7223 */ /* 0x000fe2000000005f */
[----:B------:R-:W-:-:S04]  /*5440*/  PRMT R56, RZ, 0x7610, R56 ;  /* 0x00007610ff387816 */ /* 0x000fc80000000038 */
[----:B------:R-:W-:-:S05]  /*5450*/  F2FP.SATFINITE.E4M3.F32.PACK_AB_MERGE_C R95, RZ, R95, RZ ;  /* 0x0000005fff5f723e */ /* 0x000fca00048070ff */
[----:B------:R1:W-:Y:S01]  /*5460*/  @!P3 STG.E.U8 desc[UR36][R10.64], R95 ;  /* 0x0000005f0a00b986 */ /* 0x0003e2000c101124 */
[----:B------:R-:W-:Y:S05]  /*5470*/  @P2 BRA `(.L_x_44) ;  /* 0x0000000000042947 */ /* 0x000fea0003800000 */
[----:B------:R2:W5:Y:S02]  /*5480*/  LDG.E.U8 R56, desc[UR36][R88.64+0x1] ;  /* 0x0000012458387981 */ /* 0x000564000c1e1100 */
.L_x_44:
[----:B------:R-:W-:Y:S05]  /*5490*/  BSYNC B1 ;  /* 0x0000000000017941 */ /* 0x000fea0003800000 */
.L_x_43:
[----:B-----5:R-:W-:Y:S01]  /*54a0*/  LOP3.LUT R56, R56, 0xff, RZ, 0xc0, !PT ;  /* 0x000000ff38387812 */ /* 0x020fe200078ec0ff */
[----:B------:R-:W-:Y:S01]  /*54b0*/  BSSY B1, `(.L_x_45) ;  /* 0x0000013000017945 */ /* 0x000fe20003800000 */
[----:B------:R-:W-:Y:S02]  /*54c0*/  IADD3 R97, P1, R93, 0x8, RZ ;  /* 0x000000085d617810 */ /* 0x000fe40007f3e0ff */
[----:B------:R-:W-:-:S03]  /*54d0*/  F2FP.F16.E4M3.UNPACK_B R56, R56 ;  /* 0x00000038ff38723e */ /* 0x000fc600020006ff */
[----:B------:R-:W-:Y:S01]  /*54e0*/  IMAD.X R99, RZ, RZ, R13, P1 ;  /* 0x000000ffff637224 */ /* 0x000fe200008e060d */
[----:B------:R-:W-:Y:S01]  /*54f0*/  ISETP.GE.AND P1, PT, R3, 0x9, PT ;  /* 0x000000090300780c */ /* 0x000fe20003f26270 */
[----:B-1----:R-:W-:Y:S02]  /*5500*/  HADD2.F32 R95, -RZ, R56.H0_H0 ;  /* 0x20000038ff5f7230 */ /* 0x002fe40000004100 */
[----:B------:R-:W-:Y:S01]  /*5510*/  IMAD R96, R99, R20, RZ ;  /* 0x0000001463607224 */ /* 0x000fe200078e02ff */
[----:B------:R-:W-:Y:S02]  /*5520*/  ISETP.LT.OR P4, PT, R0, 0x1, !P1 ;  /* 0x000000010000780c */ /* 0x000fe40004f81670 */
[----:B------:R-:W-:Y:S01]  /*5530*/  FMUL R56, R95, R92 ;  /* 0x0000005c5f387220 */ /* 0x000fe20000400000 */
[----:B------:R-:W-:-:S04]  /*5540*/  IMAD.WIDE.U32 R94, R97, R20, R22 ;  /* 0x00000014615e7225 */ /* 0x000fc800078e0016 */
[----:B------:R-:W-:Y:S01]  /*5550*/  FFMA R57, R57, R91, R56 ;  /* 0x0000005b39397223 */ /* 0x000fe20000000038 */
[----:B------:R-:W-:Y:S01]  /*5560*/  IMAD R96, R97, R21, R96 ;  /* 0x0000001561607224 */ /* 0x000fe200078e0260 */
[----:B------:R-:W-:Y:S02]  /*5570*/  IADD3 R56, P3, R94, R14, RZ ;  /* 0x0000000e5e387210 */ /* 0x000fe40007f7e0ff */
[----:B------:R-:W-:Y:S02]  /*5580*/  PRMT R94, RZ, 0x7610, R94 ;  /* 0x00007610ff5e7816 */ /* 0x000fe4000000005e */
[----:B------:R-:W-:Y:S02]  /*5590*/  F2FP.SATFINITE.E4M3.F32.PACK_AB_MERGE_C R97, RZ, R57, RZ ;  /* 0x00000039ff61723e */ /* 0x000fe400048070ff */
[----:B------:R-:W-:-:S03]  /*55a0*/  IADD3.X R57, R15, R95, R96, P3, !PT ;  /* 0x0000005f0f397210 */ /* 0x000fc60001ffe460 */
[----:B------:R1:W-:Y:S01]  /*55b0*/  @!P2 STG.E.U8 desc[UR36][R10.64+0x1], R97 ;  /* 0x000001610a00a986 */ /* 0x0003e2000c101124 */
[----:B------:R-:W-:Y:S05]  /*55c0*/  @P4 BRA `(.L_x_46) ;  /* 0x0000000000044947 */ /* 0x000fea0003800000 */
[----:B------:R3:W5:Y:S02]  /*55d0*/  LDG.E.U8 R94, desc[UR36][R56.64] ;  /* 0x00000024385e7981 */ /* 0x000764000c1e1100 */
.L_x_46:
[----:B------:R-:W-:Y:S05]  /*55e0*/  BSYNC B1 ;  /* 0x0000000000017941 */ /* 0x000fea0003800000 */
.L_x_45:
        /* <DEDUP_REMOVED lines=12> */
.L_x_48:
[----:B------:R-:W-:Y:S05]  /*56b0*/  BSYNC B1 ;  /* 0x0000000000017941 */ /* 0x000fea0003800000 */
.L_x_47:
[----:B-----5:R-:W-:Y:S01]  /*56c0*/  LOP3.LUT R58, R58, 0xff, RZ, 0xc0, !PT ;  /* 0x000000ff3a3a7812 */ /* 0x020fe200078ec0ff */
[----:B------:R-:W-:Y:S01]  /*56d0*/  BSSY B1, `(.L_x_49) ;  /* 0x000000b000017945 */ /* 0x000fe20003800000 */
[----:B------:R-:W-:Y:S02]  /*56e0*/  ISETP.LT.OR P3, PT, R0, 0x9, !P0 ;  /* 0x000000090000780c */ /* 0x000fe40004761670 */
[----:B------:R-:W-:-:S05]  /*56f0*/  F2FP.F16.E4M3.UNPACK_B R58, R58 ;  /* 0x0000003aff3a723e */ /* 0x000fca00020006ff */
[----:B----4-:R-:W-:-:S05]  /*5700*/  HADD2.F32 R95, -RZ, R58.H0_H0 ;  /* 0x2000003aff5f7230 */ /* 0x010fca0000004100 */
[----:B------:R-:W-:-:S04]  /*5710*/  FMUL R58, R95, R92 ;  /* 0x0000005c5f3a7220 */ /* 0x000fc80000400000 */
[----:B------:R-:W-:-:S05]  /*5720*/  FFMA R58, R59, R91, R58 ;  /* 0x0000005b3b3a7223 */ /* 0x000fca000000003a */
[----:B------:R-:W-:Y:S02]  /*5730*/  F2FP.SATFINITE.E4M3.F32.PACK_AB_MERGE_C R59, RZ, R58, RZ ;  /* 0x0000003aff3b723e */ /* 0x000fe400048070ff */
[----:B------:R-:W-:-:S03]  /*5740*/  PRMT R58, RZ, 0x7610, R58 ;  /* 0x00007610ff3a7816 */ /* 0x000fc6000000003a */
[----:B------:R4:W-:Y:S01]  /*5750*/  @!P2 STG.E.U8 desc[UR36][R8.64+0x1], R59 ;  /* 0x0000013b0800a986 */ /* 0x0009e2000c101124 */
[----:B------:R-:W-:Y:S05]  /*5760*/  @P3 BRA `(.L_x_50) ;  /* 0x0000000000043947 */ /* 0x000fea0003800000 */
[----:B------:R0:W5:Y:S02]  /*5770*/  LDG.E.U8 R58, desc[UR36][R88.64+0x8] ;  /* 0x00000824583a7981 */ /* 0x000164000c1e1100 */
.L_x_50:
[----:B------:R-:W-:Y:S05]  /*5780*/  BSYNC B1 ;  /* 0x0000000000017941 */ /* 0x000fea0003800000 */
.L_x_49:
[----:B-----5:R-:W-:Y:S01]  /*5790*/  LOP3.LUT R58, R58, 0xff, RZ, 0xc0, !PT ;  /* 0x000000ff3a3a7812 */ /* 0x020fe200078ec0ff */
[----:B------:R-:W-:Y:S01]  /*57a0*/  BSSY B1, `(.L_x_51) ;  /* 0x000000b000017945 */ /* 0x000fe20003800000 */
[----:B------:R-:W-:Y:S02]  /*57b0*/  ISETP.LT.OR P2, PT, R0, 0xa, !P0 ;  /* 0x0000000a0000780c */ /* 0x000fe40004741670 */
[----:B------:R-:W-:-:S05]  /*57c0*/  F2FP.F16.E4M3.UNPACK_B R58, R58 ;  /* 0x0000003aff3a723e */ /* 0x000fca00020006ff */
[----:B----4-:R-:W-:Y:S01]  /*57d0*/  HADD2.F32 R59, -RZ, R58.H0_H0 ;  /* 0x2000003aff3b7230 */ /* 0x010fe20000004100 */
[----:B------:R-:W-:-:S04]  /*57e0*/  PRMT R58, RZ, 0x7610, R58 ;  /* 0x00007610ff3a7816 */ /* 0x000fc8000000003a */
[----:B------:R-:W-:-:S04]  /*57f0*/  FMUL R59, R59, R92 ;  /* 0x0000005c3b3b7220 */ /* 0x000fc80000400000 */
[----:B------:R-:W-:-:S05]  /*5800*/  FFMA R59, R60, R91, R59 ;  /* 0x0000005b3c3b7223 */ /* 0x000fca000000003b */
[----:B------:R-:W-:-:S05]  /*5810*/  F2FP.SATFINITE.E4M3.F32.PACK_AB_MERGE_C R59, RZ, R59, RZ ;  /* 0x0000003bff3b723e */ /* 0x000fca00048070ff */
[----:B------:R4:W-:Y:S01]  /*5820*/  @!P3 STG.E.U8 desc[UR36][R10.64+0x8], R59 ;  /* 0x0000083b0a00b986 */ /* 0x0009e2000c101124 */
[----:B------:R-:W-:Y:S05]  /*5830*/  @P2 BRA `(.L_x_52) ;  /* 0x0000000000042947 */ /* 0x000fea0003800000 */
[----:B------:R0:W5:Y:S02]  /*5840*/  LDG.E.U8 R58, desc[UR36][R88.64+0x9] ;  /* 0x00000924583a7981 */ /* 0x000164000c1e1100 */
.L_x_52:
[----:B------:R-:W-:Y:S05]  /*5850*/  BSYNC B1 ;  /* 0x0000000000017941 */ /* 0x000fea0003800000 */
.L_x_51:
        /* <DEDUP_REMOVED lines=12> */
.L_x_54:
[----:B------:R-:W-:Y:S05]  /*5920*/  BSYNC B1 ;  /* 0x0000000000017941 */ /* 0x000fea0003800000 */
.L_x_53:
        /* <DEDUP_REMOVED lines=12> */
.L_x_56:
[----:B------:R-:W-:Y:S05]  /*59f0*/  BSYNC B1 ;  /* 0x0000000000017941 */ /* 0x000fea0003800000 */
.L_x_55:
        /* <DEDUP_REMOVED lines=12> */
.L_x_58:
[----:B------:R-:W-:Y:S05]  /*5ac0*/  BSYNC B1 ;  /* 0x0000000000017941 */ /* 0x000fea0003800000 */
.L_x_57:
        /* <DEDUP_REMOVED lines=12> */
.L_x_60:
[----:B------:R-:W-:Y:S05]  /*5b90*/  BSYNC B1 ;  /* 0x0000000000017941 */ /* 0x000fea0003800000 */
.L_x_59:
        /* <DEDUP_REMOVED lines=12> */
.L_x_62:
[----:B------:R-:W-:Y:S05]  /*5c60*/  BSYNC B1 ;  /* 0x0000000000017941 */ /* 0x000fea0003800000 */
.L_x_61:
        /* <DEDUP_REMOVED lines=12> */
.L_x_64:
[----:B------:R-:W-:Y:S05]  /*5d30*/  BSYNC B1 ;  /* 0x0000000000017941 */ /* 0x000fea0003800000 */
.L_x_63:
        /* <DEDUP_REMOVED lines=12> */
.L_x_66:
[----:B------:R-:W-:Y:S05]  /*5e00*/  BSYNC B1 ;  /* 0x0000000000017941 */ /* 0x000fea0003800000 */
.L_x_65:
        /* <DEDUP_REMOVED lines=12> */
.L_x_68:
[----:B------:R-:W-:Y:S05]  /*5ed0*/  BSYNC B1 ;  /* 0x0000000000017941 */ /* 0x000fea0003800000 */
.L_x_67:
        /* <DEDUP_REMOVED lines=12> */
.L_x_70:
[----:B------:R-:W-:Y:S05]  /*5fa0*/  BSYNC B1 ;  /* 0x0000000000017941 */ /* 0x000fea0003800000 */
.L_x_69:
        /* <DEDUP_REMOVED lines=12> */
.L_x_72:
[----:B------:R-:W-:Y:S05]  /*6070*/  BSYNC B1 ;  /* 0x0000000000017941 */ /* 0x000fea0003800000 */
.L_x_71:
        /* <DEDUP_REMOVED lines=12> */
.L_x_74:
[----:B------:R-:W-:Y:S05]  /*6140*/  BSYNC B1 ;  /* 0x0000000000017941 */ /* 0x000fea0003800000 */
.L_x_73:
        /* <DEDUP_REMOVED lines=12> */
.L_x_76:
[----:B------:R-:W-:Y:S05]  /*6210*/  BSYNC B1 ;  /* 0x0000000000017941 */ /* 0x000fea0003800000 */
.L_x_75:
        /* <DEDUP_REMOVED lines=12> */
.L_x_78:
[----:B------:R-:W-:Y:S05]  /*62e0*/  BSYNC B1 ;  /* 0x0000000000017941 */ /* 0x000fea0003800000 */
.L_x_77:
        /* <DEDUP_REMOVED lines=12> */
.L_x_80:
[----:B------:R-:W-:Y:S05]  /*63b0*/  BSYNC B1 ;  /* 0x0000000000017941 */ /* 0x000fea0003800000 */
.L_x_79:
        /* <DEDUP_REMOVED lines=12> */
.L_x_82:
[----:B------:R-:W-:Y:S05]  /*6480*/  BSYNC B1 ;  /* 0x0000000000017941 */ /* 0x000fea0003800000 */
.L_x_81:
        /* <DEDUP_REMOVED lines=12> */
.L_x_84:
[----:B------:R-:W-:Y:S05]  /*6550*/  BSYNC B1 ;  /* 0x0000000000017941 */ /* 0x000fea0003800000 */
.L_x_83:
        /* <DEDUP_REMOVED lines=12> */
.L_x_86:
[----:B------:R-:W-:Y:S05]  /*6620*/  BSYNC B1 ;  /* 0x0000000000017941 */ /* 0x000fea0003800000 */
.L_x_85:
        /* <DEDUP_REMOVED lines=12> */
.L_x_88:
[----:B------:R-:W-:Y:S05]  /*66f0*/  BSYNC B1 ;  /* 0x0000000000017941 */ /* 0x000fea0003800000 */
.L_x_87:
        /* <DEDUP_REMOVED lines=12> */
.L_x_90:
[----:B------:R-:W-:Y:S05]  /*67c0*/  BSYNC B1 ;  /* 0x0000000000017941 */ /* 0x000fea0003800000 */
.L_x_89:
        /* <DEDUP_REMOVED lines=12> */
.L_x_92:
[----:B------:R-:W-:Y:S05]  /*6890*/  BSYNC B1 ;  /* 0x0000000000017941 */ /* 0x000fea0003800000 */
.L_x_91:
        /* <DEDUP_REMOVED lines=12> */
.L_x_94:
[----:B------:R-:W-:Y:S05]  /*6960*/  BSYNC B1 ;  /* 0x0000000000017941 */ /* 0x000fea0003800000 */
.L_x_93:
        /* <DEDUP_REMOVED lines=12> */
.L_x_96:
[----:B------:R-:W-:Y:S05]  /*6a30*/  BSYNC B1 ;  /* 0x0000000000017941 */ /* 0x000fea0003800000 */
.L_x_95:
        /* <DEDUP_REMOVED lines=12> */
.L_x_98:
[----:B------:R-:W-:Y:S05]  /*6b00*/  BSYNC B1 ;  /* 0x0000000000017941 */ /* 0x000fea0003800000 */
.L_x_97:
        /* <DEDUP_REMOVED lines=12> */
.L_x_100:
[----:B------:R-:W-:Y:S05]  /*6bd0*/  BSYNC B1 ;  /* 0x0000000000017941 */ /* 0x000fea0003800000 */
.L_x_99:
        /* <DEDUP_REMOVED lines=12> */
.L_x_102:
[----:B------:R-:W-:Y:S05]  /*6ca0*/  BSYNC B1 ;  /* 0x0000000000017941 */ /* 0x000fea0003800000 */
.L_x_101:
[----:B-----5:R-:W-:Y:S01]  /*6cb0*/  LOP3.LUT R58, R58, 0xff, RZ, 0xc0, !PT ;  /* 0x000000ff3a3a7812 */ /* 0x020fe200078ec0ff */
[----:B------:R-:W-:Y:S01]  /*6cc0*/  BSSY B1, `(.L_x_103) ;  /* 0x000000b000017945 */ /* 0x000fe20003800000 */
[----:B------:R-:W-:Y:S02]  /*6cd0*/  ISETP.LT.OR P1, PT, R0, 0x3a, !P1 ;  /* 0x0000003a0000780c */ /* 0x000fe40004f21670 */
[----:B------:R-:W-:Y:S02]  /*6ce0*/  F2FP.F16.E4M3.UNPACK_B R58, R58 ;  /* 0x0000003aff3a723e */ /* 0x000fe400020006ff */
[----:B-1--4-:R-:W-:-:S03]  /*6cf0*/  PRMT R10, RZ, 0x7610, R10 ;  /* 0x00007610ff0a7816 */ /* 0x012fc6000000000a */
[----:B------:R-:W-:-:S05]  /*6d00*/  HADD2.F32 R11, -RZ, R58.H0_H0 ;  /* 0x2000003aff0b7230 */ /* 0x000fca0000004100 */
[----:B------:R-:W-:-:S04]  /*6d10*/  FMUL R11, R11, R92 ;  /* 0x0000005c0b0b7220 */ /* 0x000fc80000400000 */
[----:B------:R-:W-:-:S05]  /*6d20*/  FFMA R11, R86, R91, R11 ;  /* 0x0000005b560b7223 */ /* 0x000fca000000000b */
[----:B------:R-:W-:-:S05]  /*6d30*/  F2FP.SATFINITE.E4M3.F32.PACK_AB_MERGE_C R11, RZ, R11, RZ ;  /* 0x0000000bff0b723e */ /* 0x000fca00048070ff */
[----:B------:R1:W-:Y:S01]  /*6d40*/  @!P2 STG.E.U8 desc[UR36][R8.64+0x38], R11 ;  /* 0x0000380b0800a986 */ /* 0x0003e2000c101124 */
[----:B------:R-:W-:Y:S05]  /*6d50*/  @P1 BRA `(.L_x_104) ;  /* 0x0000000000041947 */ /* 0x000fea0003800000 */
[----:B------:R4:W5:Y:S02]  /*6d60*/  LDG.E.U8 R10, desc[UR36][R56.64+0x39] ;  /* 0x00003924380a7981 */ /* 0x000964000c1e1100 */
.L_x_104:
[----:B------:R-:W-:Y:S05]  /*6d70*/  BSYNC B1 ;  /* 0x0000000000017941 */ /* 0x000fea0003800000 */
.L_x_103:
[----:B-----5:R-:W-:Y:S01]  /*6d80*/  LOP3.LUT R10, R10, 0xff, RZ, 0xc0, !PT ;  /* 0x000000ff0a0a7812 */ /* 0x020fe200078ec0ff */
[----:B------:R-:W-:Y:S01]  /*6d90*/  BSSY B1, `(.L_x_105) ;  /* 0x0000013000017945 */ /* 0x000fe20003800000 */
[----:B0--34-:R-:W-:Y:S02]  /*6da0*/  IADD3 R57, P0, R93, 0x80, RZ ;  /* 0x000000805d397810 */ /* 0x019fe40007f1e0ff */
        /* <DEDUP_REMOVED lines=10> */
[----:B------:R-:W-:-:S03]  /*6e50*/  IADD3 R10, P2, R10, R14, RZ ;  /* 0x0000000e0a0a7210 */ /* 0x000fc60007f5e0ff */
[----:B------:R-:W-:Y:S02]  /*6e60*/  F2FP.SATFINITE.E4M3.F32.PACK_AB_MERGE_C R57, RZ, R56, RZ ;  /* 0x00000038ff39723e */ /* 0x000fe400048070ff */
[----:B------:R-:W-:Y:S02]  /*6e70*/  IADD3.X R11, R15, R11, R58, P2, !PT ;  /* 0x0000000b0f0b7210 */ /* 0x000fe400017fe43a */
[----:B------:R-:W-:Y:S01]  /*6e80*/  PRMT R56, RZ, 0x7610, R56 ;  /* 0x00007610ff387816 */ /* 0x000fe20000000038 */
[----:B------:R0:W-:Y:S01]  /*6e90*/  @!P1 STG.E.U8 desc[UR36][R8.64+0x39], R57 ;  /* 0x0000393908009986 */ /* 0x0001e2000c101124 */
[----:B------:R-:W-:Y:S05]  /*6ea0*/  @P3 BRA `(.L_x_106) ;  /* 0x0000000000043947 */ /* 0x000fea0003800000 */
[----:B------:R1:W5:Y:S02]  /*6eb0*/  LDG.E.U8 R56, desc[UR36][R10.64] ;  /* 0x000000240a387981 */ /* 0x000364000c1e1100 */
.L_x_106:
[----:B------:R-:W-:Y:S05]  /*6ec0*/  BSYNC B1 ;  /* 0x0000000000017941 */ /* 0x000fea0003800000 */
.L_x_105:
[----:B-----5:R-:W-:Y:S01]  /*6ed0*/  LOP3.LUT R56, R56, 0xff, RZ, 0xc0, !PT ;  /* 0x000000ff38387812 */ /* 0x020fe200078ec0ff */
[----:B------:R-:W-:Y:S01]  /*6ee0*/  BSSY B1, `(.L_x_107) ;  /* 0x000000b000017945 */ /* 0x000fe20003800000 */
[----:B------:R-:W-:Y:S02]  /*6ef0*/  ISETP.LT.OR P2, PT, R0, 0x2, !P0 ;  /* 0x000000020000780c */ /* 0x000fe40004741670 */
[----:B------:R-:W-:Y:S02]  /*6f00*/  F2FP.F16.E4M3.UNPACK_B R56, R56 ;  /* 0x00000038ff38723e */ /* 0x000fe400020006ff */
[----:B0-----:R-:W-:-:S03]  /*6f10*/  PRMT R8, RZ, 0x7610, R8 ;  /* 0x00007610ff087816 */ /* 0x001fc60000000008 */
[----:B------:R-:W-:-:S05]  /*6f20*/  HADD2.F32 R9, -RZ, R56.H0_H0 ;  /* 0x20000038ff097230 */ /* 0x000fca0000004100 */
[----:B------:R-:W-:-:S04]  /*6f30*/  FMUL R9, R9, R92 ;  /* 0x0000005c09097220 */ /* 0x000fc80000400000 */
[----:B------:R-:W-:-:S05]  /*6f40*/  FFMA R9, R24, R91, R9 ;  /* 0x0000005b18097223 */ /* 0x000fca0000000009 */
[----:B------:R-:W-:-:S05]  /*6f50*/  F2FP.SATFINITE.E4M3.F32.PACK_AB_MERGE_C R9, RZ, R9, RZ ;  /* 0x00000009ff09723e */ /* 0x000fca00048070ff */
[----:B------:R0:W-:Y:S01]  /*6f60*/  @!P3 STG.E.U8 desc[UR36][R6.64], R9 ;  /* 0x000000090600b986 */ /* 0x0001e2000c101124 */
[----:B------:R-:W-:Y:S05]  /*6f70*/  @P2 BRA `(.L_x_108) ;  /* 0x0000000000042947 */ /* 0x000fea0003800000 */
[----:B------:R3:W5:Y:S02]  /*6f80*/  LDG.E.U8 R8, desc[UR36][R10.64+0x1] ;  /* 0x000001240a087981 */ /* 0x000764000c1e1100 */
.L_x_108:
[----:B------:R-:W-:Y:S05]  /*6f90*/  BSYNC B1 ;  /* 0x0000000000017941 */ /* 0x000fea0003800000 */
.L_x_107:
[----:B-----5:R-:W-:Y:S01]  /*6fa0*/  LOP3.LUT R8, R8, 0xff, RZ, 0xc0, !PT ;  /* 0x000000ff08087812 */ /* 0x020fe200078ec0ff */
[----:B------:R-:W-:Y:S01]  /*6fb0*/  BSSY B1, `(.L_x_109) ;  /* 0x0000013000017945 */ /* 0x000fe20003800000 */
[----:B------:R-:W-:Y:S02]  /*6fc0*/  IADD3 R93, P1, R93, 0x88, RZ ;  /* 0x000000885d5d7810 */ /* 0x000fe40007f3e0ff */
[----:B------:R-:W-:-:S03]  /*6fd0*/  F2FP.F16.E4M3.UNPACK_B R8, R8 ;  /* 0x00000008ff08723e */ /* 0x000fc600020006ff */
[----:B------:R-:W-:Y:S01]  /*6fe0*/  IMAD.X R13, RZ, RZ, R13, P1 ;  /* 0x000000ffff0d7224 */ /* 0x000fe200008e060d */
[----:B------:R-:W-:Y:S01]  /*6ff0*/  ISETP.GE.AND P1, PT, R3, 0x89, PT ;  /* 0x000000890300780c */ /* 0x000fe20003f26270 */
[----:B0-----:R-:W-:Y:S01]  /*7000*/  HADD2.F32 R9, -RZ, R8.H0_H0 ;  /* 0x20000008ff097230 */ /* 0x001fe20000004100 */
[----:B------:R-:W-:Y:S01]  /*7010*/  PRMT R3, RZ, 0x7610, R3 ;  /* 0x00007610ff037816 */ /* 0x000fe20000000003 */
[-C--:B------:R-:W-:Y:S01]  /*7020*/  IMAD R12, R13, R20.reuse, RZ ;  /* 0x000000140d0c7224 */ /* 0x080fe200078e02ff */
[----:B------:R-:W-:Y:S01]  /*7030*/  ISETP.LT.OR P4, PT, R0, 0x1, !P1 ;  /* 0x000000010000780c */ /* 0x000fe20004f81670 */
[----:B------:R-:W-:-:S04]  /*7040*/  IMAD.WIDE.U32 R22, R93, R20, R22 ;  /* 0x000000145d167225 */ /* 0x000fc800078e0016 */
[----:B------:R-:W-:Y:S01]  /*7050*/  FMUL R8, R9, R92 ;  /* 0x0000005c09087220 */ /* 0x000fe20000400000 */
[----:B------:R-:W-:-:S03]  /*7060*/  IMAD R12, R93, R21, R12 ;  /* 0x000000155d0c7224 */ /* 0x000fc600078e020c */
[----:B------:R-:W-:-:S01]  /*7070*/  FFMA R8, R25, R91, R8 ;  /* 0x0000005b19087223 */ /* 0x000fc20000000008 */
[----:B------:R-:W-:-:S04]  /*7080*/  IADD3 R14, P3, R22, R14, RZ ;  /* 0x0000000e160e7210 */ /* 0x000fc80007f7e0ff */
[----:B------:R-:W-:Y:S02]  /*7090*/  F2FP.SATFINITE.E4M3.F32.PACK_AB_MERGE_C R9, RZ, R8, RZ ;  /* 0x00000008ff09723e */ /* 0x000fe400048070ff */
[----:B------:R-:W-:-:S03]  /*70a0*/  IADD3.X R15, R15, R23, R12, P3, !PT ;  /* 0x000000170f0f7210 */ /* 0x000fc60001ffe40c */
[----:B------:R0:W-:Y:S01]  /*70b0*/  @!P2 STG.E.U8 desc[UR36][R6.64+0x1], R9 ;  /* 0x000001090600a986 */ /* 0x0001e2000c101124 */
[----:B------:R-:W-:Y:S05]  /*70c0*/  @P4 BRA `(.L_x_110) ;  /* 0x0000000000044947 */ /* 0x000fea0003800000 */
[----:B------:R4:W5:Y:S02]  /*70d0*/  LDG.E.U8 R3, desc[UR36][R14.64] ;  /* 0x000000240e037981 */ /* 0x000964000c1e1100 */
.L_x_110:
[----:B------:R-:W-:Y:S05]  /*70e0*/  BSYNC B1 ;  /* 0x0000000000017941 */ /* 0x000fea0003800000 */
.L_x_109:
[----:B-----5:R-:W-:Y:S01]  /*70f0*/  LOP3.LUT R3, R3, 0xff, RZ, 0xc0, !PT ;  /* 0x000000ff03037812 */ /* 0x020fe200078ec0ff */
[----:B------:R-:W-:Y:S01]  /*7100*/  BSSY B1, `(.L_x_111) ;  /* 0x000000b000017945 */ /* 0x000fe20003800000 */
[----:B------:R-:W-:Y:S02]  /*7110*/  ISETP.LT.OR P2, PT, R0, 0x2, !P1 ;  /* 0x000000020000780c */ /* 0x000fe40004f41670 */
[----:B------:R-:W-:-:S05]  /*7120*/  F2FP.F16.E4M3.UNPACK_B R3, R3 ;  /* 0x00000003ff03723e */ /* 0x000fca00020006ff */
[----:B------:R-:W-:-:S05]  /*7130*/  HADD2.F32 R3, -RZ, R3.H0_H0 ;  /* 0x20000003ff037230 */ /* 0x000fca0000004100 */
[----:B------:R-:W-:-:S04]  /*7140*/  FMUL R3, R3, R92 ;  /* 0x0000005c03037220 */ /* 0x000fc80000400000 */
[----:B------:R-:W-:-:S05]  /*7150*/  FFMA R3, R26, R91, R3 ;  /* 0x0000005b1a037223 */ /* 0x000fca0000000003 */
[----:B0-----:R-:W-:Y:S02]  /*7160*/  F2FP.SATFINITE.E4M3.F32.PACK_AB_MERGE_C R9, RZ, R3, RZ ;  /* 0x00000003ff09723e */ /* 0x001fe400048070ff */
[----:B------:R-:W-:-:S03]  /*7170*/  PRMT R3, RZ, 0x7610, R3 ;  /* 0x00007610ff037816 */ /* 0x000fc60000000003 */
[----:B------:R0:W-:Y:S01]  /*7180*/  @!P4 STG.E.U8 desc[UR36][R4.64], R9 ;  /* 0x000000090400c986 */ /* 0x0001e2000c101124 */
[----:B------:R-:W-:Y:S05]  /*7190*/  @P2 BRA `(.L_x_112) ;  /* 0x0000000000042947 */ /* 0x000fea0003800000 */
[----:B------:R0:W5:Y:S02]  /*71a0*/  LDG.E.U8 R3, desc[UR36][R14.64+0x1] ;  /* 0x000001240e037981 */ /* 0x000164000c1e1100 */
.L_x_112:
[----:B------:R-:W-:Y:S05]  /*71b0*/  BSYNC B1 ;  /* 0x0000000000017941 */ /* 0x000fea0003800000 */
.L_x_111:
[----:B-----5:R-:W-:Y:S01]  /*71c0*/  LOP3.LUT R3, R3, 0xff, RZ, 0xc0, !PT ;  /* 0x000000ff03037812 */ /* 0x020fe200078ec0ff */
[----:B------:R-:W-:Y:S01]  /*71d0*/  BSSY B1, `(.L_x_113) ;  /* 0x000000b000017945 */ /* 0x000fe20003800000 */
[----:B------:R-:W-:Y:S02]  /*71e0*/  ISETP.LT.OR P3, PT, R0, 0x9, !P0 ;  /* 0x000000090000780c */ /* 0x000fe40004761670 */
[----:B------:R-:W-:-:S05]  /*71f0*/  F2FP.F16.E4M3.UNPACK_B R3, R3 ;  /* 0x00000003ff03723e */ /* 0x000fca00020006ff */
[----:B------:R-:W-:-:S05]  /*7200*/  HADD2.F32 R3, -RZ, R3.H0_H0 ;  /* 0x20000003ff037230 */ /* 0x000fca0000004100 */
[----:B------:R-:W-:Y:S01]  /*7210*/  FMUL R8, R3, R92 ;  /* 0x0000005c03087220 */ /* 0x000fe20000400000 */
[----:B------:R-:W-:-:S03]  /*7220*/  PRMT R3, RZ, 0x7610, R3 ;  /* 0x00007610ff037816 */ /* 0x000fc60000000003 */
[----:B------:R-:W-:-:S05]  /*7230*/  FFMA R8, R27, R91, R8 ;  /* 0x0000005b1b087223 */ /* 0x000fca0000000008 */
[----:B0-----:R-:W-:-:S05]  /*7240*/  F2FP.SATFINITE.E4M3.F32.PACK_AB_MERGE_C R9, RZ, R8, RZ ;  /* 0x00000008ff09723e */ /* 0x001fca00048070ff */
[----:B------:R0:W-:Y:S01]  /*7250*/  @!P2 STG.E.U8 desc[UR36][R4.64+0x1], R9 ;  /* 0x000001090400a986 */ /* 0x0001e2000c101124 */
[----:B------:R-:W-:Y:S05]  /*7260*/  @P3 BRA `(.L_x_114) ;  /* 0x0000000000043947 */ /* 0x000fea0003800000 */
[----:B------:R0:W5:Y:S02]  /*7270*/  LDG.E.U8 R3, desc[UR36][R10.64+0x8] ;  /* 0x000008240a037981 */ /* 0x000164000c1e1100 */
.L_x_114:
[----:B------:R-:W-:Y:S05]  /*7280*/  BSYNC B1 ;  /* 0x0000000000017941 */ /* 0x000fea0003800000 */
.L_x_113:
        /* <DEDUP_REMOVED lines=12> */
.L_x_116:
[----:B------:R-:W-:Y:S05]  /*7350*/  BSYNC B1 ;  /* 0x0000000000017941 */ /* 0x000fea0003800000 */
.L_x_115:
        /* <DEDUP_REMOVED lines=12> */
.L_x_118:
[----:B------:R-:W-:Y:S05]  /*7420*/  BSYNC B1 ;  /* 0x0000000000017941 */ /* 0x000fea0003800000 */
.L_x_117:
        /* <DEDUP_REMOVED lines=12> */
.L_x_120:
[----:B------:R-:W-:Y:S05]  /*74f0*/  BSYNC B1 ;  /* 0x0000000000017941 */ /* 0x000fea0003800000 */
.L_x_119:
        /* <DEDUP_REMOVED lines=12> */
.L_x_122:
[----:B------:R-:W-:Y:S05]  /*75c0*/  BSYNC B1 ;  /* 0x0000000000017941 */ /* 0x000fea0003800000 */
.L_x_121:
        /* <DEDUP_REMOVED lines=12> */
.L_x_124:
[----:B------:R-:W-:Y:S05]  /*7690*/  BSYNC B1 ;  /* 0x0000000000017941 */ /* 0x000fea0003800000 */
.L_x_123:
        /* <DEDUP_REMOVED lines=12> */
.L_x_126:
[----:B------:R-:W-:Y:S05]  /*7760*/  BSYNC B1 ;  /* 0x0000000000017941 */ /* 0x000fea0003800000 */
.L_x_125:
        /* <DEDUP_REMOVED lines=12> */
.L_x_128:
[----:B------:R-:W-:Y:S05]  /*7830*/  BSYNC B1 ;  /* 0x0000000000017941 */ /* 0x000fea0003800000 */
.L_x_127:
        /* <DEDUP_REMOVED lines=12> */
.L_x_130:
[----:B------:R-:W-:Y:S05]  /*7900*/  BSYNC B1 ;  /* 0x0000000000017941 */ /* 0x000fea0003800000 */
.L_x_129:
        /* <DEDUP_REMOVED lines=12> */
.L_x_132:
[----:B------:R-:W-:Y:S05]  /*79d0*/  BSYNC B1 ;  /* 0x0000000000017941 */ /* 0x000fea0003800000 */
.L_x_131:
        /* <DEDUP_REMOVED lines=12> */
.L_x_134:
[----:B------:R-:W-:Y:S05]  /*7aa0*/  BSYNC B1 ;  /* 0x0000000000017941 */ /* 0x000fea0003800000 */
.L_x_133:
        /* <DEDUP_REMOVED lines=12> */
.L_x_136:
[----:B------:R-:W-:Y:S05]  /*7b70*/  BSYNC B1 ;  /* 0x0000000000017941 */ /* 0x000fea0003800000 */
.L_x_135:
        /* <DEDUP_REMOVED lines=12> */
.L_x_138:
[----:B------:R-:W-:Y:S05]  /*7c40*/  BSYNC B1 ;  /* 0x0000000000017941 */ /* 0x000fea0003800000 */
.L_x_137:
        /* <DEDUP_REMOVED lines=12> */
.L_x_140:
[----:B------:R-:W-:Y:S05]  /*7d10*/  BSYNC B1 ;  /* 0x0000000000017941 */ /* 0x000fea0003800000 */
.L_x_139:
        /* <DEDUP_REMOVED lines=12> */
.L_x_142:
[----:B------:R-:W-:Y:S05]  /*7de0*/  BSYNC B1 ;  /* 0x0000000000017941 */ /* 0x000fea0003800000 */
.L_x_141:
        /* <DEDUP_REMOVED lines=12> */
.L_x_144:
[----:B------:R-:W-:Y:S05]  /*7eb0*/  BSYNC B1 ;  /* 0x0000000000017941 */ /* 0x000fea0003800000 */
.L_x_143:
        /* <DEDUP_REMOVED lines=12> */
.L_x_146:
[----:B------:R-:W-:Y:S05]  /*7f80*/  BSYNC B1 ;  /* 0x0000000000017941 */ /* 0x000fea0003800000 */
.L_x_145:
        /* <DEDUP_REMOVED lines=12> */
.L_x_148:
[----:B------:R-:W-:Y:S05]  /*8050*/  BSYNC B1 ;  /* 0x0000000000017941 */ /* 0x000fea0003800000 */
.L_x_147:
        /* <DEDUP_REMOVED lines=12> */
.L_x_150:
[----:B------:R-:W-:Y:S05]  /*8120*/  BSYNC B1 ;  /* 0x0000000000017941 */ /* 0x000fea0003800000 */
.L_x_149:
        /* <DEDUP_REMOVED lines=12> */
.L_x_152:
[----:B------:R-:W-:Y:S05]  /*81f0*/  BSYNC B1 ;  /* 0x0000000000017941 */ /* 0x000fea0003800000 */
.L_x_151:
        /* <DEDUP_REMOVED lines=12> */
.L_x_154:
[----:B------:R-:W-:Y:S05]  /*82c0*/  BSYNC B1 ;  /* 0x0000000000017941 */ /* 0x000fea0003800000 */
.L_x_153:
        /* <DEDUP_REMOVED lines=12> */
.L_x_156:
[----:B------:R-:W-:Y:S05]  /*8390*/  BSYNC B1 ;  /* 0x0000000000017941 */ /* 0x000fea0003800000 */
.L_x_155:
        /* <DEDUP_REMOVED lines=12> */
.L_x_158:
[----:B------:R-:W-:Y:S05]  /*8460*/  BSYNC B1 ;  /* 0x0000000000017941 */ /* 0x000fea0003800000 */
.L_x_157:
        /* <DEDUP_REMOVED lines=12> */
.L_x_160:
[----:B------:R-:W-:Y:S05]  /*8530*/  BSYNC B1 ;  /* 0x0000000000017941 */ /* 0x000fea0003800000 */
.L_x_159:
        /* <DEDUP_REMOVED lines=12> */
.L_x_162:
[----:B------:R-:W-:Y:S05]  /*8600*/  BSYNC B1 ;  /* 0x0000000000017941 */ /* 0x000fea0003800000 */
.L_x_161:
        /* <DEDUP_REMOVED lines=12> */
.L_x_164:
[----:B------:R-:W-:Y:S05]  /*86d0*/  BSYNC B1 ;  /* 0x0000000000017941 */ /* 0x000fea0003800000 */
.L_x_163:
        /* <DEDUP_REMOVED lines=12> */
.L_x_166:
[----:B------:R-:W-:Y:S05]  /*87a0*/  BSYNC B1 ;  /* 0x0000000000017941 */ /* 0x000fea0003800000 */
.L_x_165:
[----:B-----5:R-:W-:Y:S01]  /*87b0*/  LOP3.LUT R3, R3, 0xff, RZ, 0xc0, !PT ;  /* 0x000000ff03037812 */ /* 0x020fe200078ec0ff */
[----:B------:R-:W-:Y:S01]  /*87c0*/  BSSY B1, `(.L_x_167) ;  /* 0x000000b000017945 */ /* 0x000fe20003800000 */
[----:B------:R-:W-:Y:S02]  /*87d0*/  ISETP.LT.OR P1, PT, R0, 0x3a, !P1 ;  /* 0x0000003a0000780c */ /* 0x000fe40004f21670 */
[----:B------:R-:W-:Y:S02]  /*87e0*/  F2FP.F16.E4M3.UNPACK_B R3, R3 ;  /* 0x00000003ff03723e */ /* 0x000fe400020006ff */
[----:B------:R-:W-:-:S03]  /*87f0*/  PRMT R0, RZ, 0x7610, R0 ;  /* 0x00007610ff007816 */ /* 0x000fc60000000000 */
[----:B------:R-:W-:-:S05]  /*8800*/  HADD2.F32 R3, -RZ, R3.H0_H0 ;  /* 0x20000003ff037230 */ /* 0x000fca0000004100 */
[----:B------:R-:W-:-:S04]  /*8810*/  FMUL R3, R3, R92 ;  /* 0x0000005c03037220 */ /* 0x000fc80000400000 */
[----:B------:R-:W-:-:S05]  /*8820*/  FFMA R3, R54, R91, R3 ;  /* 0x0000005b36037223 */ /* 0x000fca0000000003 */
[----:B------:R-:W-:-:S05]  /*8830*/  F2FP.SATFINITE.E4M3.F32.PACK_AB_MERGE_C R3, RZ, R3, RZ ;  /* 0x00000003ff03723e */ /* 0x000fca00048070ff */
[----:B------:R0:W-:Y:S01]  /*8840*/  @!P2 STG.E.U8 desc[UR36][R4.64+0x38], R3 ;  /* 0x000038030400a986 */ /* 0x0001e2000c101124 */
[----:B------:R-:W-:Y:S05]  /*8850*/  @P1 BRA `(.L_x_168) ;  /* 0x0000000000041947 */ /* 0x000fea0003800000 */
[----:B------:R0:W5:Y:S02]  /*8860*/  LDG.E.U8 R0, desc[UR36][R14.64+0x39] ;  /* 0x000039240e007981 */ /* 0x000164000c1e1100 */
.L_x_168:
[----:B------:R-:W-:Y:S05]  /*8870*/  BSYNC B1 ;  /* 0x0000000000017941 */ /* 0x000fea0003800000 */
.L_x_167:
[----:B------:R-:W-:Y:S05]  /*8880*/  @P1 BRA `(.L_x_169) ;  /* 0x0000001000301947 */ /* 0x000fea0003800000 */
[----:B-----5:R-:W-:-:S04]  /*8890*/  LOP3.LUT R0, R0, 0xff, RZ, 0xc0, !PT ;  /* 0x000000ff00007812 */ /* 0x020fc800078ec0ff */
[----:B------:R-:W-:-:S05]  /*88a0*/  F2FP.F16.E4M3.UNPACK_B R0, R0 ;  /* 0x00000000ff00723e */ /* 0x000fca00020006ff */
[----:B0-----:R-:W-:-:S05]  /*88b0*/  HADD2.F32 R3, -RZ, R0.H0_H0 ;  /* 0x20000000ff037230 */ /* 0x001fca0000004100 */
[----:B------:R-:W-:-:S04]  /*88c0*/  FMUL R0, R3, R92 ;  /* 0x0000005c03007220 */ /* 0x000fc80000400000 */
[----:B------:R-:W-:-:S05]  /*88d0*/  FFMA R0, R55, R91, R0 ;  /* 0x0000005b37007223 */ /* 0x000fca0000000000 */
[----:B------:R-:W-:-:S05]  /*88e0*/  F2FP.SATFINITE.E4M3.F32.PACK_AB_MERGE_C R3, RZ, R0, RZ ;  /* 0x00000000ff03723e */ /* 0x000fca00048070ff */
[----:B------:R0:W-:Y:S01]  /*88f0*/  STG.E.U8 desc[UR36][R4.64+0x39], R3 ;  /* 0x0000390304007986 */ /* 0x0001e2000c101124 */
[----:B------:R-:W-:Y:S05]  /*8900*/  BRA `(.L_x_169) ;  /* 0x0000001000107947 */ /* 0x000fea0003800000 */
.L_x_40:
[C---:B------:R-:W-:Y:S01]  /*8910*/  ISETP.GE.AND P2, PT, R3.reuse, 0x1, PT ;  /* 0x000000010300780c */ /* 0x040fe20003f46270 */
[-C--:B------:R-:W-:Y:S01]  /*8920*/  FMUL R56, R56, R91.reuse ;  /* 0x0000005b38387220 */ /* 0x080fe20000400000 */
[----:B------:R-:W-:Y:S01]  /*8930*/  ISETP.GE.AND P1, PT, R3, 0x9, PT ;  /* 0x000000090300780c */ /* 0x000fe20003f26270 */
[-C--:B------:R-:W-:Y:S01]  /*8940*/  FMUL R57, R57, R91.reuse ;  /* 0x0000005b39397220 */ /* 0x080fe20000400000 */
[----:B------:R-:W-:Y:S01]  /*8950*/  ISETP.LT.OR P0, PT, R0, 0x1, !P2 ;  /* 0x000000010000780c */ /* 0x000fe20005701670 */
[-C--:B------:R-:W-:Y:S01]  /*8960*/  FMUL R58, R58, R91.reuse ;  /* 0x0000005b3a3a7220 */ /* 0x080fe20000400000 */
[----:B------:R-:W-:Y:S01]  /*8970*/  F2FP.SATFINITE.E4M3.F32.PACK_AB_MERGE_C R13, RZ, R56, RZ ;  /* 0x00000038ff0d723e */ /* 0x000fe200048070ff */
[-C--:B------:R-:W-:Y:S01]  /*8980*/  FMUL R59, R59, R91.reuse ;  /* 0x0000005b3b3b7220 */ /* 0x080fe20000400000 */
[----:B------:R-:W-:Y:S01]  /*8990*/  ISETP.LT.OR P3, PT, R0, 0x2, !P2 ;  /* 0x000000020000780c */ /* 0x000fe20005761670 */
[-C--:B------:R-:W-:Y:S01]  /*89a0*/  FMUL R60, R60, R91.reuse ;  /* 0x0000005b3c3c7220 */ /* 0x080fe20000400000 */
[C---:B------:R-:W-:Y:S01]  /*89b0*/  ISETP.LT.OR P4, PT, R0.reuse, 0x1, !P1 ;  /* 0x000000010000780c */ /* 0x040fe20004f81670 */
[-C--:B------:R-:W-:Y:S01]  /*89c0*/  FMUL R61, R61, R91.reuse ;  /* 0x0000005b3d3d7220 */ /* 0x080fe20000400000 */
[----:B------:R-:W-:Y:S01]  /*89d0*/  ISETP.LT.OR P5, PT, R0, 0x2, !P1 ;  /* 0x000000020000780c */ /* 0x000fe20004fa1670 */
[----:B------:R-:W-:Y:S01]  /*89e0*/  FMUL R62, R62, R91 ;  /* 0x0000005b3e3e7220 */ /* 0x000fe20000400000 */
[----:B------:R-:W-:Y:S01]  /*89f0*/  F2FP.SATFINITE.E4M3.F32.PACK_AB_MERGE_C R57, RZ, R57, RZ ;  /* 0x00000039ff39723e */ /* 0x000fe200048070ff */
[-C--:B------:R-:W-:Y:S01]  /*8a00*/  FMUL R63, R63, R91.reuse ;  /* 0x0000005b3f3f7220 */ /* 0x080fe20000400000 */
[----:B------:R-:W-:Y:S01]  /*8a10*/  F2FP.SATFINITE.E4M3.F32.PACK_AB_MERGE_C R15, RZ, R58, RZ ;  /* 0x0000003aff0f723e */ /* 0x000fe200048070ff */
[----:B------:R0:W-:Y:S01]  /*8a20*/  @!P0 STG.E.U8 desc[UR36][R10.64], R13 ;  /* 0x0000000d0a008986 */ /* 0x0001e2000c101124 */
[----:B------:R-:W-:Y:S01]  /*8a30*/  ISETP.LT.OR P0, PT, R0, 0x9, !P2 ;  /* 0x000000090000780c */ /* 0x000fe20005701670 */
[----:B------:R-:W-:Y:S01]  /*8a40*/  FMUL R64, R64, R91 ;  /* 0x0000005b40407220 */ /* 0x000fe20000400000 */
[----:B------:R-:W-:Y:S01]  /*8a50*/  F2FP.SATFINITE.E4M3.F32.PACK_AB_MERGE_C R59, RZ, R59, RZ ;  /* 0x0000003bff3b723e */ /* 0x000fe200048070ff */
[----:B------:R-:W-:Y:S01]  /*8a60*/  @!P3 STG.E.U8 desc[UR36][R10.64+0x1], R57 ;  /* 0x000001390a00b986 */ /* 0x000fe2000c101124 */
[----:B------:R-:W-:Y:S01]  /*8a70*/  F2FP.SATFINITE.E4M3.F32.PACK_AB_MERGE_C R21, RZ, R60, RZ ;  /* 0x0000003cff15723e */ /* 0x000fe200048070ff */
[-C--:B------:R-:W-:Y:S01]  /*8a80*/  FMUL R65, R65, R91.reuse ;  /* 0x0000005b41417220 */ /* 0x080fe20000400000 */
[C---:B------:R-:W-:Y:S01]  /*8a90*/  ISETP.LT.OR P3, PT, R0.reuse, 0xa, !P2 ;  /* 0x0000000a0000780c */ /* 0x040fe20005761670 */
[----:B------:R1:W-:Y:S01]  /*8aa0*/  @!P4 STG.E.U8 desc[UR36][R8.64], R15 ;  /* 0x0000000f0800c986 */ /* 0x0003e2000c101124 */
[----:B------:R-:W-:Y:S01]  /*8ab0*/  ISETP.LT.OR P4, PT, R0, 0x9, !P1 ;  /* 0x000000090000780c */ /* 0x000fe20004f81670 */
[----:B------:R-:W-:Y:S01]  /*8ac0*/  FMUL R66, R66, R91 ;  /* 0x0000005b42427220 */ /* 0x000fe20000400000 */
[----:B------:R-:W-:Y:S01]  /*8ad0*/  F2FP.SATFINITE.E4M3.F32.PACK_AB_MERGE_C R61, RZ, R61, RZ ;  /* 0x0000003dff3d723e */ /* 0x000fe200048070ff */
[----:B------:R-:W-:Y:S01]  /*8ae0*/  @!P5 STG.E.U8 desc[UR36][R8.64+0x1], R59 ;  /* 0x0000013b0800d986 */ /* 0x000fe2000c101124 */
[C---:B------:R-:W-:Y:S01]  /*8af0*/  ISETP.LT.OR P5, PT, R0.reuse, 0xa, !P1 ;  /* 0x0000000a0000780c */ /* 0x040fe20004fa1670 */
[-C--:B------:R-:W-:Y:S01]  /*8b00*/  FMUL R67, R67, R91.reuse ;  /* 0x0000005b43437220 */ /* 0x080fe20000400000 */
[----:B0-----:R-:W-:Y:S01]  /*8b10*/  F2FP.SATFINITE.E4M3.F32.PACK_AB_MERGE_C R13, RZ, R62, RZ ;  /* 0x0000003eff0d723e */ /* 0x001fe200048070ff */
[----:B------:R0:W-:Y:S01]  /*8b20*/  @!P0 STG.E.U8 desc[UR36][R10.64+0x8], R21 ;  /* 0x000008150a008986 */ /* 0x0001e2000c101124 */
[----:B------:R-:W-:Y:S01]  /*8b30*/  ISETP.LT.OR P0, PT, R0, 0x11, !P2 ;  /* 0x000000110000780c */ /* 0x000fe20005701670 */
[----:B------:R-:W-:Y:S01]  /*8b40*/  FMUL R68, R68, R91 ;  /* 0x0000005b44447220 */ /* 0x000fe20000400000 */
[----:B------:R-:W-:Y:S01]  /*8b50*/  F2FP.SATFINITE.E4M3.F32.PACK_AB_MERGE_C R63, RZ, R63, RZ ;  /* 0x0000003fff3f723e */ /* 0x000fe200048070ff */
[----:B------:R-:W-:Y:S01]  /*8b60*/  @!P3 STG.E.U8 desc[UR36][R10.64+0x9], R61 ;  /* 0x0000093d0a00b986 */ /* 0x000fe2000c101124 */
[----:B-1----:R-:W-:Y:S01]  /*8b70*/  F2FP.SATFINITE.E4M3.F32.PACK_AB_MERGE_C R15, RZ, R64, RZ ;  /* 0x00000040ff0f723e */ /* 0x002fe200048070ff */
        /* <DEDUP_REMOVED lines=8> */
[----:B------:R-:W-:Y:S01]  /*8c00*/  FMUL R71, R71, R91 ;  /* 0x0000005b47477220 */ /* 0x000fe20000400000 */
[----:B------:R-:W-:Y:S01]  /*8c10*/  F2FP.SATFINITE.E4M3.F32.PACK_AB_MERGE_C R67, RZ, R67, RZ ;  /* 0x00000043ff43723e */ /* 0x000fe200048070ff */
[----:B------:R2:W-:Y:S01]  /*8c20*/  @!P0 STG.E.U8 desc[UR36][R10.64+0x10], R15 ;  /* 0x0000100f0a008986 */ /* 0x0005e2000c101124 */
[----:B------:R-:W-:Y:S01]  /*8c30*/  ISETP.LT.OR P0, PT, R0, 0x19, !P2 ;  /* 0x000000190000780c */ /* 0x000fe20005701670 */
[-C--:B------:R-:W-:Y:S01]  /*8c40*/  FMUL R72, R72, R91.reuse ;  /* 0x0000005b48487220 */ /* 0x080fe20000400000 */
[----:B0-----:R-:W-:Y:S01]  /*8c50*/  F2FP.SATFINITE.E4M3.F32.PACK_AB_MERGE_C R21, RZ, R68, RZ ;  /* 0x00000044ff15723e */ /* 0x001fe200048070ff */
[----:B------:R-:W-:Y:S01]  /*8c60*/  @!P3 STG.E.U8 desc[UR36][R10.64+0x11], R65 ;  /* 0x000011410a00b986 */ /* 0x000fe2000c101124 */
[----:B-1----:R-:W-:Y:S01]  /*8c70*/  F2FP.SATFINITE.E4M3.F32.PACK_AB_MERGE_C R13, RZ, R66, RZ ;  /* 0x00000042ff0d723e */ /* 0x002fe200048070ff */
[-C--:B------:R-:W-:Y:S01]  /*8c80*/  FMUL R73, R73, R91.reuse ;  /* 0x0000005b49497220 */ /* 0x080fe20000400000 */
[----:B------:R-:W-:Y:S01]  /*8c90*/  ISETP.LT.OR P3, PT, R0, 0x1a, !P2 ;  /* 0x0000001a0000780c */ /* 0x000fe20005761670 */
[----:B------:R-:W-:Y:S01]  /*8ca0*/  FMUL R74, R74, R91 ;  /* 0x0000005b4a4a7220 */ /* 0x000fe20000400000 */
[----:B------:R-:W-:Y:S01]  /*8cb0*/  F2FP.SATFINITE.E4M3.F32.PACK_AB_MERGE_C R69, RZ, R69, RZ ;  /* 0x00000045ff45723e */ /* 0x000fe200048070ff */
[----:B------:R0:W-:Y:S01]  /*8cc0*/  @!P4 STG.E.U8 desc[UR36][R8.64+0x10], R13 ;  /* 0x0000100d0800c986 */ /* 0x0001e2000c101124 */
[C---:B------:R-:W-:Y:S01]  /*8cd0*/  ISETP.LT.OR P4, PT, R0.reuse, 0x19, !P1 ;  /* 0x000000190000780c */ /* 0x040fe20004f81670 */
[----:B------:R-:W-:Y:S01]  /*8ce0*/  FMUL R75, R75, R91 ;  /* 0x0000005b4b4b7220 */ /* 0x000fe20000400000 */
[----:B------:R-:W-:Y:S01]  /*8cf0*/  F2FP.SATFINITE.E4M3.F32.PACK_AB_MERGE_C R71, RZ, R71, RZ ;  /* 0x00000047ff47723e */ /* 0x000fe200048070ff */
[----:B------:R-:W-:Y:S01]  /*8d00*/  @!P5 STG.E.U8 desc[UR36][R8.64+0x11], R67 ;  /* 0x000011430800d986 */ /* 0x000fe2000c101124 */
[----:B------:R-:W-:Y:S01]  /*8d10*/  ISETP.LT.OR P5, PT, R0, 0x1a, !P1 ;  /* 0x0000001a0000780c */ /* 0x000fe20004fa1670 */
[-C--:B------:R-:W-:Y:S01]  /*8d20*/  FMUL R76, R76, R91.reuse ;  /* 0x0000005b4c4c7220 */ /* 0x080fe20000400000 */
[----:B--2---:R-:W-:Y:S01]  /*8d30*/  F2FP.SATFINITE.E4M3.F32.PACK_AB_MERGE_C R15, RZ, R72, RZ ;  /* 0x00000048ff0f723e */ /* 0x004fe200048070ff */
[----:B------:R1:W-:Y:S01]  /*8d40*/  @!P0 STG.E.U8 desc[UR36][R10.64+0x18], R21 ;  /* 0x000018150a008986 */ /* 0x0003e2000c101124 */
[----:B------:R-:W-:Y:S01]  /*8d50*/  ISETP.LT.OR P0, PT, R0, 0x21, !P2 ;  /* 0x000000210000780c */ /* 0x000fe20005701670 */
[----:B------:R-:W-:Y:S01]  /*8d60*/  FMUL R77, R77, R91 ;  /* 0x0000005b4d4d7220 */ /* 0x000fe20000400000 */
[----:B------:R-:W-:Y:S01]  /*8d70*/  F2FP.SATFINITE.E4M3.F32.PACK_AB_MERGE_C R73, RZ, R73, RZ ;  /* 0x00000049ff49723e */ /* 0x000fe200048070ff */
[----:B------:R-:W-:Y:S01]  /*8d80*/  @!P3 STG.E.U8 desc[UR36][R10.64+0x19], R69 ;  /* 0x000019450a00b986 */ /* 0x000fe2000c101124 */
[----:B0-----:R-:W-:Y:S01]  /*8d90*/  F2FP.SATFINITE.E4M3.F32.PACK_AB_MERGE_C R13, RZ, R70, RZ ;  /* 0x00000046ff0d723e */ /* 0x001fe200048070ff */
[-C--:B------:R-:W-:Y:S01]  /*8da0*/  FMUL R78, R78, R91.reuse ;  /* 0x0000005b4e4e7220 */ /* 0x080fe20000400000 */
[C---:B------:R-:W-:Y:S01]  /*8db0*/  ISETP.LT.OR P3, PT, R0.reuse, 0x22, !P2 ;  /* 0x000000220000780c */ /* 0x040fe20005761670 */
[----:B------:R-:W-:Y:S01]  /*8dc0*/  FMUL R79, R79, R91 ;  /* 0x0000005b4f4f7220 */ /* 0x000fe20000400000 */
[----:B------:R-:W-:Y:S01]  /*8dd0*/  F2FP.SATFINITE.E4M3.F32.PACK_AB_MERGE_C R75, RZ, R75, RZ ;  /* 0x0000004bff4b723e */ /* 0x000fe200048070ff */
[----:B------:R0:W-:Y:S01]  /*8de0*/  @!P4 STG.E.U8 desc[UR36][R8.64+0x18], R13 ;  /* 0x0000180d0800c986 */ /* 0x0001e2000c101124 */
[----:B------:R-:W-:Y:S01]  /*8df0*/  ISETP.LT.OR P4, PT, R0, 0x21, !P1 ;  /* 0x000000210000780c */ /* 0x000fe20004f81670 */
[-C--:B------:R-:W-:Y:S01]  /*8e00*/  FMUL R80, R80, R91.reuse ;  /* 0x0000005b50507220 */ /* 0x080fe20000400000 */
[----:B-1----:R-:W-:Y:S01]  /*8e10*/  F2FP.SATFINITE.E4M3.F32.PACK_AB_MERGE_C R21, RZ, R76, RZ ;  /* 0x0000004cff15723e */ /* 0x002fe200048070ff */
[----:B------:R-:W-:Y:S01]  /*8e20*/  @!P5 STG.E.U8 desc[UR36][R8.64+0x19], R71 ;  /* 0x000019470800d986 */ /* 0x000fe2000c101124 */
[C---:B------:R-:W-:Y:S01]  /*8e30*/  ISETP.LT.OR P5, PT, R0.reuse, 0x22, !P1 ;  /* 0x000000220000780c */ /* 0x040fe20004fa1670 */
[----:B------:R-:W-:Y:S01]  /*8e40*/  FMUL R81, R81, R91 ;  /* 0x0000005b51517220 */ /* 0x000fe20000400000 */
[----:B------:R-:W-:Y:S01]  /*8e50*/  F2FP.SATFINITE.E4M3.F32.PACK_AB_MERGE_C R77, RZ, R77, RZ ;  /* 0x0000004dff4d723e */ /* 0x000fe200048070ff */
[----:B------:R1:W-:Y:S01]  /*8e60*/  @!P0 STG.E.U8 desc[UR36][R10.64+0x20], R15 ;  /* 0x0000200f0a008986 */ /* 0x0003e2000c101124 */
[----:B------:R-:W-:Y:S01]  /*8e70*/  ISETP.LT.OR P0, PT, R0, 0x29, !P2 ;  /* 0x000000290000780c */ /* 0x000fe20005701670 */
[----:B------:R-:W-:Y:S01]  /*8e80*/  FMUL R83, R83, R91 ;  /* 0x0000005b53537220 */ /* 0x000fe20000400000 */
[----:B------:R-:W-:Y:S01]  /*8e90*/  F2FP.SATFINITE.E4M3.F32.PACK_AB_MERGE_C R79, RZ, R79, RZ ;  /* 0x0000004fff4f723e */ /* 0x000fe200048070ff */
[----:B------:R-:W-:Y:S01]  /*8ea0*/  @!P3 STG.E.U8 desc[UR36][R10.64+0x21], R73 ;  /* 0x000021490a00b986 */ /* 0x000fe2000c101124 */
[----:B0-----:R-:W-:Y:S01]  /*8eb0*/  F2FP.SATFINITE.E4M3.F32.PACK_AB_MERGE_C R13, RZ, R74, RZ ;  /* 0x0000004aff0d723e */ /* 0x001fe200048070ff */
[-C--:B------:R-:W-:Y:S01]  /*8ec0*/  FMUL R82, R82, R91.reuse ;  /* 0x0000005b52527220 */ /* 0x080fe20000400000 */
[----:B------:R-:W-:Y:S01]  /*8ed0*/  ISETP.LT.OR P3, PT, R0, 0x2a, !P1 ;  /* 0x0000002a0000780c */ /* 0x000fe20004f61670 */
[----:B------:R-:W-:Y:S01]  /*8ee0*/  FMUL R84, R84, R91 ;  /* 0x0000005b54547220 */ /* 0x000fe20000400000 */
[----:B------:R-:W-:Y:S01]  /*8ef0*/  F2FP.SATFINITE.E4M3.F32.PACK_AB_MERGE_C R81, RZ, R81, RZ ;  /* 0x00000051ff51723e */ /* 0x000fe200048070ff */
[----:B------:R0:W-:Y:S01]  /*8f00*/  @!P4 STG.E.U8 desc[UR36][R8.64+0x20], R13 ;  /* 0x0000200d0800c986 */ /* 0x0001e2000c101124 */
[C---:B------:R-:W-:Y:S01]  /*8f10*/  ISETP.LT.OR P4, PT, R0.reuse, 0x2a, !P2 ;  /* 0x0000002a0000780c */ /* 0x040fe20005781670 */
[-C--:B------:R-:W-:Y:S01]  /*8f20*/  FMUL R85, R85, R91.reuse ;  /* 0x0000005b55557220 */ /* 0x080fe20000400000 */
[----:B-1----:R-:W-:Y:S01]  /*8f30*/  F2FP.SATFINITE.E4M3.F32.PACK_AB_MERGE_C R15, RZ, R80, RZ ;  /* 0x00000050ff0f723e */ /* 0x002fe200048070ff */
[----:B------:R-:W-:Y:S01]  /*8f40*/  @!P5 STG.E.U8 desc[UR36][R8.64+0x21], R75 ;  /* 0x0000214b0800d986 */ /* 0x000fe2000c101124 */
[----:B------:R-:W-:Y:S01]  /*8f50*/  ISETP.LT.OR P5, PT, R0, 0x29, !P1 ;  /* 0x000000290000780c */ /* 0x000fe20004fa1670 */
[----:B------:R-:W-:Y:S01]  /*8f60*/  FMUL R86, R86, R91 ;  /* 0x0000005b56567220 */ /* 0x000fe20000400000 */
[----:B------:R-:W-:Y:S01]  /*8f70*/  F2FP.SATFINITE.E4M3.F32.PACK_AB_MERGE_C R83, RZ, R83, RZ ;  /* 0x00000053ff53723e */ /* 0x000fe200048070ff */
[----:B------:R1:W-:Y:S01]  /*8f80*/  @!P0 STG.E.U8 desc[UR36][R10.64+0x28], R21 ;  /* 0x000028150a008986 */ /* 0x0003e2000c101124 */
[----:B------:R-:W-:Y:S01]  /*8f90*/  ISETP.LT.OR P0, PT, R0, 0x31, !P2 ;  /* 0x000000310000780c */ /* 0x000fe20005701670 */
[----:B------:R-:W-:Y:S01]  /*8fa0*/  FMUL R87, R87, R91 ;  /* 0x0000005b57577220 */ /* 0x000fe20000400000 */
[----:B------:R-:W-:Y:S01]  /*8fb0*/  F2FP.SATFINITE.E4M3.F32.PACK_AB_MERGE_C R85, RZ, R85, RZ ;  /* 0x00000055ff55723e */ /* 0x000fe200048070ff */
[-C--:B------:R-:W-:Y:S01]  /*8fc0*/  FMUL R24, R24, R91.reuse ;  /* 0x0000005b18187220 */ /* 0x080fe20000400000 */
[----:B0-----:R-:W-:Y:S01]  /*8fd0*/  F2FP.SATFINITE.E4M3.F32.PACK_AB_MERGE_C R13, RZ, R78, RZ ;  /* 0x0000004eff0d723e */ /* 0x001fe200048070ff */
[----:B------:R-:W-:Y:S01]  /*8fe0*/  @!P4 STG.E.U8 desc[UR36][R10.64+0x29], R77 ;  /* 0x0000294d0a00c986 */ /* 0x000fe2000c101124 */
        /* <DEDUP_REMOVED lines=9> */
[-C--:B------:R-:W-:Y:S01]  /*9080*/  FMUL R27, R27, R91.reuse ;  /* 0x0000005b1b1b7220 */ /* 0x080fe20000400000 */
[C---:B------:R-:W-:Y:S01]  /*9090*/  ISETP.LT.OR P2, PT, R0.reuse, 0x3a, !P2 ;  /* 0x0000003a0000780c */ /* 0x040fe20005741670 */
[----:B------:R1:W-:Y:S01]  /*90a0*/  @!P0 STG.E.U8 desc[UR36][R10.64+0x30], R15 ;  /* 0x0000300f0a008986 */ /* 0x0003e2000c101124 */
[----:B------:R-:W-:Y:S01]  /*90b0*/  ISETP.LT.OR P0, PT, R0, 0x32, !P1 ;  /* 0x000000320000780c */ /* 0x000fe20004f01670 */
[----:B------:R-:W-:Y:S01]  /*90c0*/  FMUL R28, R28, R91 ;  /* 0x0000005b1c1c7220 */ /* 0x000fe20000400000 */
[----:B------:R-:W-:Y:S01]  /*90d0*/  F2FP.SATFINITE.E4M3.F32.PACK_AB_MERGE_C R25, RZ, R25, RZ ;  /* 0x00000019ff19723e */ /* 0x000fe200048070ff */
[----:B------:R-:W-:Y:S01]  /*90e0*/  @!P4 STG.E.U8 desc[UR36][R10.64+0x31], R81 ;  /* 0x000031510a00c986 */ /* 0x000fe2000c101124 */
[----:B0-----:R-:W-:Y:S01]  /*90f0*/  F2FP.SATFINITE.E4M3.F32.PACK_AB_MERGE_C R13, RZ, R82, RZ ;  /* 0x00000052ff0d723e */ /* 0x001fe200048070ff */
[----:B------:R-:W-:Y:S01]  /*9100*/  FMUL R29, R29, R91 ;  /* 0x0000005b1d1d7220 */ /* 0x000fe20000400000 */
[----:B------:R-:W-:Y:S01]  /*9110*/  F2FP.SATFINITE.E4M3.F32.PACK_AB_MERGE_C R27, RZ, R27, RZ ;  /* 0x0000001bff1b723e */ /* 0x000fe200048070ff */
[-C--:B------:R-:W-:Y:S01]  /*9120*/  FMUL R30, R30, R91.reuse ;  /* 0x0000005b1e1e7220 */ /* 0x080fe20000400000 */
[----:B------:R-:W-:Y:S01]  /*9130*/  FMUL R31, R31, R91 ;  /* 0x0000005b1f1f7220 */ /* 0x000fe20000400000 */
[----:B------:R0:W-:Y:S01]  /*9140*/  @!P5 STG.E.U8 desc[UR36][R8.64+0x30], R13 ;  /* 0x0000300d0800d986 */ /* 0x0001e2000c101124 */
[----:B------:R-:W-:Y:S01]  /*9150*/  F2FP.SATFINITE.E4M3.F32.PACK_AB_MERGE_C R29, RZ, R29, RZ ;  /* 0x0000001dff1d723e */ /* 0x000fe200048070ff */
[-C--:B------:R-:W-:Y:S01]  /*9160*/  FMUL R32, R32, R91.reuse ;  /* 0x0000005b20207220 */ /* 0x080fe20000400000 */
[----:B-1----:R-:W-:Y:S01]  /*9170*/  F2FP.SATFINITE.E4M3.F32.PACK_AB_MERGE_C R15, RZ, R24, RZ ;  /* 0x00000018ff0f723e */ /* 0x002fe200048070ff */
[----:B------:R-:W-:Y:S01]  /*9180*/  @!P0 STG.E.U8 desc[UR36][R8.64+0x31], R83 ;  /* 0x0000315308008986 */ /* 0x000fe2000c101124 */
[----:B------:R-:W-:Y:S01]  /*9190*/  ISETP.GE.AND P0, PT, R3, 0x81, PT ;  /* 0x000000810300780c */ /* 0x000fe20003f06270 */
[----:B------:R-:W-:Y:S01]  /*91a0*/  FMUL R33, R33, R91 ;  /* 0x0000005b21217220 */ /* 0x000fe20000400000 */
[----:B------:R-:W-:Y:S01]  /*91b0*/  F2FP.SATFINITE.E4M3.F32.PACK_AB_MERGE_C R31, RZ, R31, RZ ;  /* 0x0000001fff1f723e */ /* 0x000fe200048070ff */
[----:B------:R-:W-:Y:S01]  /*91c0*/  @!P3 STG.E.U8 desc[UR36][R10.64+0x38], R21 ;  /* 0x000038150a00b986 */ /* 0x000fe2000c101124 */
[----:B------:R-:W-:Y:S01]  /*91d0*/  ISETP.LT.OR P3, PT, R0, 0x39, !P1 ;  /* 0x000000390000780c */ /* 0x000fe20004f61670 */
[-C--:B------:R-:W-:Y:S01]  /*91e0*/  FMUL R34, R34, R91.reuse ;  /* 0x0000005b22227220 */ /* 0x080fe20000400000 */
[C---:B------:R-:W-:Y:S01]  /*91f0*/  ISETP.LT.OR P1, PT, R0.reuse, 0x3a, !P1 ;  /* 0x0000003a0000780c */ /* 0x040fe20004f21670 */
[----:B------:R-:W-:Y:S01]  /*9200*/  @!P2 STG.E.U8 desc[UR36][R10.64+0x39], R85 ;  /* 0x000039550a00a986 */ /* 0x000fe2000c101124 */
[C---:B------:R-:W-:Y:S01]  /*9210*/  ISETP.LT.OR P4, PT, R0.reuse, 0x1, !P0 ;  /* 0x000000010000780c */ /* 0x040fe20004781670 */
[-C--:B------:R-:W-:Y:S01]  /*9220*/  FMUL R35, R35, R91.reuse ;  /* 0x0000005b23237220 */ /* 0x080fe20000400000 */
[----:B------:R-:W-:Y:S01]  /*9230*/  ISETP.LT.OR P5, PT, R0, 0x2, !P0 ;  /* 0x000000020000780c */ /* 0x000fe200047a1670 */
[-C--:B------:R-:W-:Y:S01]  /*9240*/  FMUL R36, R36, R91.reuse ;  /* 0x0000005b24247220 */ /* 0x080fe20000400000 */
[----:B0-----:R-:W-:Y:S01]  /*9250*/  F2FP.SATFINITE.E4M3.F32.PACK_AB_MERGE_C R13, RZ, R86, RZ ;  /* 0x00000056ff0d723e */ /* 0x001fe200048070ff */
[-C--:B------:R-:W-:Y:S01]  /*9260*/  FMUL R37, R37, R91.reuse ;  /* 0x0000005b25257220 */ /* 0x080fe20000400000 */
[----:B------:R-:W-:Y:S01]  /*9270*/  ISETP.GE.AND P2, PT, R3, 0x89, PT ;  /* 0x000000890300780c */ /* 0x000fe20003f46270 */
[-C--:B------:R-:W-:Y:S01]  /*9280*/  FMUL R38, R38, R91.reuse ;  /* 0x0000005b26267220 */ /* 0x080fe20000400000 */
[----:B------:R-:W-:Y:S01]  /*9290*/  F2FP.SATFINITE.E4M3.F32.PACK_AB_MERGE_C R3, RZ, R26, RZ ;  /* 0x0000001aff03723e */ /* 0x000fe200048070ff */
        /* <DEDUP_REMOVED lines=12> */
[----:B------:R-:W-:Y:S01]  /*9360*/  @!P5 STG.E.U8 desc[UR36][R6.64+0x1], R25 ;  /* 0x000001190600d986 */ /* 0x000fe2000c101124 */
[----:B------:R-:W-:Y:S01]  /*9370*/  ISETP.LT.OR P5, PT, R0, 0xa, !P0 ;  /* 0x0000000a0000780c */ /* 0x000fe200047a1670 */
[----:B------:R-:W-:Y:S01]  /*9380*/  FMUL R42, R42, R91 ;  /* 0x0000005b2a2a7220 */ /* 0x000fe20000400000 */
[----:B------:R-:W-:Y:S01]  /*9390*/  F2FP.SATFINITE.E4M3.F32.PACK_AB_MERGE_C R39, RZ, R39, RZ ;  /* 0x00000027ff27723e */ /* 0x000fe200048070ff */
[----:B------:R-:W-:Y:S01]  /*93a0*/  @!P3 STG.E.U8 desc[UR36][R4.64+0x1], R27 ;  /* 0x0000011b0400b986 */ /* 0x000fe2000c101124 */
[----:B0-----:R-:W-:Y:S01]  /*93b0*/  F2FP.SATFINITE.E4M3.F32.PACK_AB_MERGE_C R9, RZ, R28, RZ ;  /* 0x0000001cff09723e */ /* 0x001fe200048070ff */
[-C--:B------:R-:W-:Y:S01]  /*93c0*/  FMUL R43, R43, R91.reuse ;  /* 0x0000005b2b2b7220 */ /* 0x080fe20000400000 */
[C---:B------:R-:W-:Y:S01]  /*93d0*/  ISETP.LT.OR P3, PT, R0.reuse, 0xa, !P2 ;  /* 0x0000000a0000780c */ /* 0x040fe20005761670 */
[----:B------:R0:W-:Y:S01]  /*93e0*/  @!P1 STG.E.U8 desc[UR36][R4.64], R3 ;  /* 0x0000000304009986 */ /* 0x0001e2000c101124 */
        /* <DEDUP_REMOVED lines=14> */
[----:B------:R-:W-:Y:S01]  /*94d0*/  ISETP.LT.OR P3, PT, R0, 0x12, !P2 ;  /* 0x000000120000780c */ /* 0x000fe20005761670 */
[-C--:B------:R-:W-:Y:S01]  /*94e0*/  FMUL R48, R48, R91.reuse ;  /* 0x0000005b30307220 */ /* 0x080fe20000400000 */
[----:B-1----:R-:W-:Y:S01]  /*94f0*/  F2FP.SATFINITE.E4M3.F32.PACK_AB_MERGE_C R9, RZ, R32, RZ ;  /* 0x00000020ff09723e */ /* 0x002fe200048070ff */
[----:B------:R0:W-:Y:S01]  /*9500*/  @!P1 STG.E.U8 desc[UR36][R4.64+0x8], R3 ;  /* 0x0000080304009986 */ /* 0x0001e2000c101124 */
        /* <DEDUP_REMOVED lines=8> */
[----:B------:R-:W-:Y:S01]  /*9590*/  ISETP.LT.OR P5, PT, R0, 0x1a, !P0 ;  /* 0x0000001a0000780c */ /* 0x000fe200047a1670 */
[-C--:B------:R-:W-:Y:S01]  /*95a0*/  FMUL R51, R51, R91.reuse ;  /* 0x0000005b33337220 */ /* 0x080fe20000400000 */
[-C--:B------:R-:W-:Y:S01]  /*95b0*/  FMUL R52, R52, R91.reuse ;  /* 0x0000005b34347220 */ /* 0x080fe20000400000 */
[----:B0-----:R-:W-:Y:S01]  /*95c0*/  F2FP.SATFINITE.E4M3.F32.PACK_AB_MERGE_C R3, RZ, R34, RZ ;  /* 0x00000022ff03723e */ /* 0x001fe200048070ff */
[----:B------:R-:W-:Y:S01]  /*95d0*/  @!P3 STG.E.U8 desc[UR36][R4.64+0x11], R35 ;  /* 0x000011230400b986 */ /* 0x000fe2000c101124 */
[C---:B------:R-:W-:Y:S01]  /*95e0*/  ISETP.LT.OR P3, PT, R0.reuse, 0x1a, !P2 ;  /* 0x0000001a0000780c */ /* 0x040fe20005761670 */
[-C--:B------:R-:W-:Y:S01]  /*95f0*/  FMUL R53, R53, R91.reuse ;  /* 0x0000005b35357220 */ /* 0x080fe20000400000 */
[----:B-1----:R-:W-:Y:S01]  /*9600*/  F2FP.SATFINITE.E4M3.F32.PACK_AB_MERGE_C R9, RZ, R36, RZ ;  /* 0x00000024ff09723e */ /* 0x002fe200048070ff */
[----:B------:R0:W-:Y:S01]  /*9610*/  @!P1 STG.E.U8 desc[UR36][R4.64+0x10], R3 ;  /* 0x0000100304009986 */ /* 0x0001e2000c101124 */
[----:B------:R-:W-:Y:S01]  /*9620*/  ISETP.LT.OR P1, PT, R0, 0x19, !P2 ;  /* 0x000000190000780c */ /* 0x000fe20005721670 */
[-C--:B------:R-:W-:Y:S01]  /*9630*/  FMUL R54, R54, R91.reuse ;  /* 0x0000005b36367220 */ /* 0x080fe20000400000 */
[----:B------:R-:W-:Y:S01]  /*9640*/  FMUL R55, R55, R91 ;  /* 0x0000005b37377220 */ /* 0x000fe20000400000 */
[----:B------:R1:W-:Y:S01]  /*9650*/  @!P4 STG.E.U8 desc[UR36][R6.64+0x18], R9 ;  /* 0x000018090600c986 */ /* 0x0003e2000c101124 */
[----:B------:R-:W-:-:S02]  /*9660*/  ISETP.LT.OR P4, PT, R0, 0x21, !P0 ;  /* 0x000000210000780c */ /* 0x000fc40004781670 */
[----:B------:R-:W-:Y:S01]  /*9670*/  F2FP.SATFINITE.E4M3.F32.PACK_AB_MERGE_C R51, RZ, R51, RZ ;  /* 0x00000033ff33723e */ /* 0x000fe200048070ff */
[----:B------:R-:W-:Y:S01]  /*9680*/  @!P5 STG.E.U8 desc[UR36][R6.64+0x19], R37 ;  /* 0x000019250600d986 */ /* 0x000fe2000c101124 */
[C---:B------:R-:W-:Y:S02]  /*9690*/  ISETP.LT.OR P5, PT, R0.reuse, 0x22, !P0 ;  /* 0x000000220000780c */ /* 0x040fe400047a1670 */
[----:B------:R-:W-:Y:S01]  /*96a0*/  F2FP.SATFINITE.E4M3.F32.PACK_AB_MERGE_C R53, RZ, R53, RZ ;  /* 0x00000035ff35723e */ /* 0x000fe200048070ff */
[----:B------:R-:W-:Y:S01]  /*96b0*/  @!P3 STG.E.U8 desc[UR36][R4.64+0x19], R39 ;  /* 0x000019270400b986 */ /* 0x000fe2000c101124 */
[----:B0-----:R-:W-:Y:S02]  /*96c0*/  F2FP.SATFINITE.E4M3.F32.PACK_AB_MERGE_C R3, RZ, R38, RZ ;  /* 0x00000026ff03723e */ /* 0x001fe400048070ff */
[C---:B------:R-:W-:Y:S02]  /*96d0*/  ISETP.LT.OR P3, PT, R0.reuse, 0x22, !P2 ;  /* 0x000000220000780c */ /* 0x040fe40005761670 */
[----:B-1----:R-:W-:Y:S01]  /*96e0*/  F2FP.SATFINITE.E4M3.F32.PACK_AB_MERGE_C R9, RZ, R40, RZ ;  /* 0x00000028ff09723e */ /* 0x002fe200048070ff */
[----:B------:R0:W-:Y:S01]  /*96f0*/  @!P1 STG.E.U8 desc[UR36][R4.64+0x18], R3 ;  /* 0x0000180304009986 */ /* 0x0001e2000c101124 */
[----:B------:R-:W-:-:S02]  /*9700*/  ISETP.LT.OR P1, PT, R0, 0x21, !P2 ;  /* 0x000000210000780c */ /* 0x000fc40005721670 */
[----:B------:R-:W-:Y:S01]  /*9710*/  F2FP.SATFINITE.E4M3.F32.PACK_AB_MERGE_C R11, RZ, R54, RZ ;  /* 0x00000036ff0b723e */ /* 0x000fe200048070ff */
[----:B------:R1:W-:Y:S01]  /*9720*/  @!P4 STG.E.U8 desc[UR36][R6.64+0x20], R9 ;  /* 0x000020090600c986 */ /* 0x0003e2000c101124 */
[C---:B------:R-:W-:Y:S02]  /*9730*/  ISETP.LT.OR P4, PT, R0.reuse, 0x29, !P0 ;  /* 0x000000290000780c */ /* 0x040fe40004781670 */
[----:B------:R-:W-:Y:S01]  /*9740*/  F2FP.SATFINITE.E4M3.F32.PACK_AB_MERGE_C R55, RZ, R55, RZ ;  /* 0x00000037ff37723e */ /* 0x000fe200048070ff */
[----:B------:R-:W-:Y:S01]  /*9750*/  @!P5 STG.E.U8 desc[UR36][R6.64+0x21], R41 ;  /* 0x000021290600d986 */ /* 0x000fe2000c101124 */
[C---:B------:R-:W-:Y:S02]  /*9760*/  ISETP.LT.OR P5, PT, R0.reuse, 0x2a, !P0 ;  /* 0x0000002a0000780c */ /* 0x040fe400047a1670 */
[----:B0-----:R-:W-:Y:S01]  /*9770*/  F2FP.SATFINITE.E4M3.F32.PACK_AB_MERGE_C R3, RZ, R42, RZ ;  /* 0x0000002aff03723e */ /* 0x001fe200048070ff */
[----:B------:R-:W-:Y:S01]  /*9780*/  @!P3 STG.E.U8 desc[UR36][R4.64+0x21], R43 ;  /* 0x0000212b0400b986 */ /* 0x000fe2000c101124 */
[----:B------:R-:W-:-:S02]  /*9790*/  ISETP.LT.OR P3, PT, R0, 0x32, !P0 ;  /* 0x000000320000780c */ /* 0x000fc40004761670 */
[----:B-1----:R-:W-:Y:S01]  /*97a0*/  F2FP.SATFINITE.E4M3.F32.PACK_AB_MERGE_C R9, RZ, R44, RZ ;  /* 0x0000002cff09723e */ /* 0x002fe200048070ff */
[----:B------:R0:W-:Y:S01]  /*97b0*/  @!P1 STG.E.U8 desc[UR36][R4.64+0x20], R3 ;  /* 0x0000200304009986 */ /* 0x0001e2000c101124 */
[----:B------:R-:W-:-:S03]  /*97c0*/  ISETP.LT.OR P1, PT, R0, 0x29, !P2 ;  /* 0x000000290000780c */ /* 0x000fc60005721670 */
[----:B------:R1:W-:Y:S01]  /*97d0*/  @!P4 STG.E.U8 desc[UR36][R6.64+0x28], R9 ;  /* 0x000028090600c986 */ /* 0x0003e2000c101124 */
[----:B------:R-:W-:-:S03]  /*97e0*/  ISETP.LT.OR P4, PT, R0, 0x2a, !P2 ;  /* 0x0000002a0000780c */ /* 0x000fc60005781670 */
[----:B------:R-:W-:Y:S01]  /*97f0*/  @!P5 STG.E.U8 desc[UR36][R6.64+0x29], R45 ;  /* 0x0000292d0600d986 */ /* 0x000fe2000c101124 */
[----:B------:R-:W-:Y:S02]  /*9800*/  ISETP.LT.OR P5, PT, R0, 0x31, !P0 ;  /* 0x000000310000780c */ /* 0x000fe400047a1670 */
[----:B0-----:R-:W-:Y:S02]  /*9810*/  F2FP.SATFINITE.E4M3.F32.PACK_AB_MERGE_C R3, RZ, R46, RZ ;  /* 0x0000002eff03723e */ /* 0x001fe400048070ff */
[----:B-1----:R-:W-:-:S03]  /*9820*/  F2FP.SATFINITE.E4M3.F32.PACK_AB_MERGE_C R9, RZ, R48, RZ ;  /* 0x00000030ff09723e */ /* 0x002fc600048070ff */
[----:B------:R0:W-:Y:S01]  /*9830*/  @!P1 STG.E.U8 desc[UR36][R4.64+0x28], R3 ;  /* 0x0000280304009986 */ /* 0x0001e2000c101124 */
[----:B------:R-:W-:-:S03]  /*9840*/  ISETP.LT.OR P1, PT, R0, 0x31, !P2 ;  /* 0x000000310000780c */ /* 0x000fc60005721670 */
[----:B------:R-:W-:Y:S01]  /*9850*/  @!P4 STG.E.U8 desc[UR36][R4.64+0x29], R47 ;  /* 0x0000292f0400c986 */ /* 0x000fe2000c101124 */
[----:B------:R-:W-:-:S03]  /*9860*/  ISETP.LT.OR P4, PT, R0, 0x39, !P2 ;  /* 0x000000390000780c */ /* 0x000fc60005781670 */
[----:B------:R1:W-:Y:S01]  /*9870*/  @!P5 STG.E.U8 desc[UR36][R6.64+0x30], R9 ;  /* 0x000030090600d986 */ /* 0x0003e2000c101124 */
[C---:B------:R-:W-:Y:S02]  /*9880*/  ISETP.LT.OR P5, PT, R0.reuse, 0x32, !P2 ;  /* 0x000000320000780c */ /* 0x040fe400057a1670 */
[C---:B------:R-:W-:Y:S01]  /*9890*/  ISETP.LT.OR P2, PT, R0.reuse, 0x3a, !P2 ;  /* 0x0000003a0000780c */ /* 0x040fe20005741670 */
[----:B------:R2:W-:Y:S01]  /*98a0*/  @!P3 STG.E.U8 desc[UR36][R6.64+0x31], R49 ;  /* 0x000031310600b986 */ /* 0x0005e2000c101124 */
[C---:B------:R-:W-:Y:S02]  /*98b0*/  ISETP.LT.OR P3, PT, R0.reuse, 0x39, !P0 ;  /* 0x000000390000780c */ /* 0x040fe40004761670 */
[----:B------:R-:W-:Y:S02]  /*98c0*/  ISETP.LT.OR P0, PT, R0, 0x3a, !P0 ;  /* 0x0000003a0000780c */ /* 0x000fe40004701670 */
[----:B0-----:R-:W-:Y:S02]  /*98d0*/  F2FP.SATFINITE.E4M3.F32.PACK_AB_MERGE_C R3, RZ, R50, RZ ;  /* 0x00000032ff03723e */ /* 0x001fe400048070ff */
[----:B-1----:R-:W-:-:S03]  /*98e0*/  F2FP.SATFINITE.E4M3.F32.PACK_AB_MERGE_C R9, RZ, R52, RZ ;  /* 0x00000034ff09723e */ /* 0x002fc600048070ff */
[----:B------:R2:W-:Y:S04]  /*98f0*/  @!P1 STG.E.U8 desc[UR36][R4.64+0x30], R3 ;  /* 0x0000300304009986 */ /* 0x0005e8000c101124 */
[----:B------:R2:W-:Y:S04]  /*9900*/  @!P5 STG.E.U8 desc[UR36][R4.64+0x31], R51 ;  /* 0x000031330400d986 */ /* 0x0005e8000c101124 */
[----:B------:R2:W-:Y:S04]  /*9910*/  @!P3 STG.E.U8 desc[UR36][R6.64+0x38], R9 ;  /* 0x000038090600b986 */ /* 0x0005e8000c101124 */
[----:B------:R2:W-:Y:S04]  /*9920*/  @!P0 STG.E.U8 desc[UR36][R6.64+0x39], R53 ;  /* 0x0000393506008986 */ /* 0x0005e8000c101124 */
[----:B------:R2:W-:Y:S04]  /*9930*/  @!P4 STG.E.U8 desc[UR36][R4.64+0x38], R11 ;  /* 0x0000380b0400c986 */ /* 0x0005e8000c101124 */
[----:B------:R2:W-:Y:S02]  /*9940*/  @!P2 STG.E.U8 desc[UR36][R4.64+0x39], R55 ;  /* 0x000039370400a986 */ /* 0x0005e4000c101124 */
.L_x_169:
[----:B------:R-:W-:Y:S05]  /*9950*/  BSYNC B0 ;  /* 0x0000000000007941 */ /* 0x000fea0003800000 */
.L_x_39:
[----:B------:R-:W-:Y:S01]  /*9960*/  ULDC UR4, c[0x0][0xc] ;  /* 0x0000030000047ab9 */ /* 0x000fe20000000800 */
[----:B------:R-:W-:Y:S01]  /*9970*/  ULDC UR5, c[0x0][0x10] ;  /* 0x0000040000057ab9 */ /* 0x000fe20000000800 */
[----:B0-2---:R-:W0:Y:S01]  /*9980*/  LDC R3, c[0x0][0x14] ;  /* 0x00000500ff037b82 */ /* 0x005e220000000800 */
[----:B------:R-:W-:Y:S01]  /*9990*/  UIMAD.WIDE.U32 UR4, UR4, UR5, URZ ;  /* 0x00000005040472a5 */ /* 0x000fe2000f8e003f */
[----:B-----5:R-:W-:Y:S01]  /*99a0*/  PRMT R0, RZ, 0x7610, R0 ;  /* 0x00007610ff007816 */ /* 0x020fe20000000000 */
[----:B------:R-:W-:Y:S02]  /*99b0*/  IMAD.MOV.U32 R89, RZ, RZ, -0x1 ;  /* 0xffffffffff597424 */ /* 0x000fe400078e00ff */
[----:B------:R-:W-:Y:S02]  /*99c0*/  IMAD.MOV.U32 R88, RZ, RZ, -0x1 ;  /* 0xffffffffff587424 */ /* 0x000fe400078e00ff */
[----:B0-----:R-:W-:-:S04]  /*99d0*/  IMAD.WIDE.U32 R16, R3, UR4, R16 ;  /* 0x0000000403107c25 */ /* 0x001fc8000f8e0010 */
[----:B------:R-:W-:Y:S01]  /*99e0*/  IMAD R3, R3, UR5, RZ ;  /* 0x0000000503037c24 */ /* 0x000fe2000f8e02ff */
[----:B------:R-:W-:Y:S02]  /*99f0*/  ULDC.64 UR4, c[0x0][0x650] ;  /* 0x0001940000047ab9 */ /* 0x000fe40000000a00 */
[----:B------:R-:W-:Y:S01]  /*9a00*/  ISETP.GE.U32.AND P0, PT, R16, UR4, PT ;  /* 0x0000000410007c0c */ /* 0x000fe2000bf06070 */
[----:B------:R-:W-:-:S05]  /*9a10*/  IMAD.IADD R17, R17, 0x1, R3 ;  /* 0x0000000111117824 */ /* 0x000fca00078e0203 */
[----:B------:R-:W-:-:S13]  /*9a20*/  ISETP.GE.U32.AND.EX P0, PT, R17, UR5, PT, P0 ;  /* 0x0000000511007c0c */ /* 0x000fda000bf06100 */
[----:B------:R-:W-:Y:S05]  /*9a30*/  @P0 BRA `(.L_x_170) ;  /* 0x0000000400640947 */ /* 0x000fea0003800000 */
[----:B------:R-:W0:Y:S01]  /*9a40*/  S2R R12, SR_CTAID.X ;  /* 0x00000000000c7919 */ /* 0x000e220000002500 */
[----:B-1-3--:R-:W1:Y:S01]  /*9a50*/  LDC.64 R10, c[0x0][0x628] ;  /* 0x00018a00ff0a7b82 */ /* 0x00ae620000000a00 */
[----:B------:R-:W-:Y:S01]  /*9a60*/  ULDC UR4, c[0x0][0x150] ;  /* 0x0000540000047ab9 */ /* 0x000fe20000000800 */
[----:B------:R-:W-:Y:S01]  /*9a70*/  IMAD.MOV.U32 R8, RZ, RZ, R16 ;  /* 0x000000ffff087224 */ /* 0x000fe200078e0010 */
[----:B------:R-:W2:Y:S01]  /*9a80*/  S2R R22, SR_CTAID.Y ;  /* 0x0000000000167919 */ /* 0x000ea20000002600 */
[----:B------:R-:W-:-:S04]  /*9a90*/  IMAD.MOV.U32 R9, RZ, RZ, R17 ;  /* 0x000000ffff097224 */ /* 0x000fc800078e0011 */
[----:B------:R-:W3:Y:S08]  /*9aa0*/  LDC R21, c[0x0][0x144] ;  /* 0x00005100ff157b82 */ /* 0x000ef00000000800 */
[----:B------:R-:W2:Y:S08]  /*9ab0*/  LDC R0, c[0x0][0x630] ;  /* 0x00018c00ff007b82 */ /* 0x000eb00000000800 */
[----:B----4-:R-:W4:Y:S01]  /*9ac0*/  LDC.64 R14, c[0x0][0x620] ;  /* 0x00018800ff0e7b82 */ /* 0x010f220000000a00 */
[----:B-1----:R-:W-:-:S04]  /*9ad0*/  ISETP.NE.U32.AND P0, PT, R10, RZ, PT ;  /* 0x000000ff0a00720c */ /* 0x002fc80003f05070 */
[----:B------:R-:W-:Y:S02]  /*9ae0*/  ISETP.NE.AND.EX P0, PT, R11, RZ, PT, P0 ;  /* 0x000000ff0b00720c */ /* 0x000fe40003f05300 */
[----:B0-----:R-:W-:-:S05]  /*9af0*/  I2FP.F32.U32 R3, R12 ;  /* 0x0000000c00037245 */ /* 0x001fca0000201000 */
[----:B------:R-:W-:-:S04]  /*9b00*/  FMUL R3, R3, UR4 ;  /* 0x0000000403037c20 */ /* 0x000fc80008400000 */
[----:B------:R0:W1:Y:S02]  /*9b10*/  F2I.U32.TRUNC.NTZ R20, R3 ;  /* 0x0000000300147305 */ /* 0x000064000020f000 */
[----:B--23--:R-:W-:Y:S05]  /*9b20*/  @!P0 BRA `(.L_x_171) ;  /* 0x0000000000288947 */ /* 0x00cfea0003800000 */
[----:B0-----:R-:W0:Y:S02]  /*9b30*/  LDC R3, c[0x0][0x634] ;  /* 0x00018d00ff037b82 */ /* 0x001e240000000800 */
        /* <DEDUP_REMOVED lines=9> */
.L_x_171:
[----:B------:R-:W2:Y:S01]  /*9bd0*/  LDC.64 R26, c[0x0][0x640] ;  /* 0x00019000ff1a7b82 */ /* 0x000ea20000000a00 */
[-CC-:B------:R-:W-:Y:S01]  /*9be0*/  SHF.R.U64 R88, R8, R0.reuse, R9.reuse ;  /* 0x0000000008587219 */ /* 0x180fe20000001209 */
[----:B-1----:R-:W-:Y:S01]  /*9bf0*/  IMAD.MOV R20, RZ, RZ, -R20 ;  /* 0x000000ffff147224 */ /* 0x002fe200078e0a14 */
[----:B------:R-:W-:Y:S01]  /*9c00*/  SHF.R.U32.HI R0, RZ, R0, R9 ;  /* 0x00000000ff007219 */ /* 0x000fe20000011609 */
[----:B------:R-:W-:Y:S01]  /*9c10*/  ULDC UR4, c[0x0][0x154] ;  /* 0x0000550000047ab9 */ /* 0x000fe20000000800 */
[----:B0-----:R-:W-:Y:S01]  /*9c20*/  IADD3 R3, P0, RZ, -R88, RZ ;  /* 0x80000058ff037210 */ /* 0x001fe20007f1e0ff */
[----:B------:R-:W-:Y:S02]  /*9c30*/  IMAD R21, R21, R20, R12 ;  /* 0x0000001415157224 */ /* 0x000fe400078e020c */
[----:B------:R-:W0:Y:S01]  /*9c40*/  LDC R6, c[0x0][0x618] ;  /* 0x00018600ff067b82 */ /* 0x000e220000000800 */
[----:B------:R-:W-:Y:S02]  /*9c50*/  IMAD.MOV.U32 R7, RZ, RZ, 0x1 ;  /* 0x00000001ff077424 */ /* 0x000fe400078e00ff */
[----:B------:R-:W-:-:S04]  /*9c60*/  IMAD.X R5, RZ, RZ, ~R0, P0 ;  /* 0x000000ffff057224 */ /* 0x000fc800000e0e00 */
[-C--:B----4-:R-:W-:Y:S01]  /*9c70*/  IMAD R0, R5, R14.reuse, RZ ;  /* 0x0000000e05007224 */ /* 0x090fe200078e02ff */
[----:B------:R-:W1:Y:S01]  /*9c80*/  LDC R8, c[0x0][0x608] ;  /* 0x00018200ff087b82 */ /* 0x000e620000000800 */
[----:B------:R-:W-:-:S04]  /*9c90*/  IMAD.WIDE.U32 R4, R3, R14, R16 ;  /* 0x0000000e03047225 */ /* 0x000fc800078e0010 */
[----:B------:R-:W-:Y:S01]  /*9ca0*/  IMAD R3, R3, R15, R0 ;  /* 0x0000000f03037224 */ /* 0x000fe200078e0200 */
[----:B------:R-:W-:Y:S02]  /*9cb0*/  I2FP.F32.U32 R0, R22 ;  /* 0x0000001600007245 */ /* 0x000fe40000201000 */
[----:B------:R-:W3:Y:S01]  /*9cc0*/  LDC R24, c[0x0][0x658] ;  /* 0x00019600ff187b82 */ /* 0x000ee20000000800 */
[----:B------:R-:W-:Y:S01]  /*9cd0*/  IMAD.IADD R3, R5, 0x1, R3 ;  /* 0x0000000105037824 */ /* 0x000fe200078e0203 */
[----:B--2---:R-:W-:Y:S01]  /*9ce0*/  ISETP.NE.U32.AND P0, PT, R26, RZ, PT ;  /* 0x000000ff1a00720c */ /* 0x004fe20003f05070 */
[----:B------:R-:W-:Y:S01]  /*9cf0*/  FMUL R0, R0, UR4 ;  /* 0x0000000400007c20 */ /* 0x000fe20008400000 */
[----:B------:R-:W-:Y:S02]  /*9d00*/  IMAD.MOV.U32 R5, RZ, RZ, -0x1 ;  /* 0xffffffffff057424 */ /* 0x000fe400078e00ff */
[----:B------:R-:W-:Y:S01]  /*9d10*/  ISETP.NE.AND.EX P0, PT, R27, RZ, PT, P0 ;  /* 0x000000ff1b00720c */ /* 0x000fe20003f05300 */
[----:B------:R2:W4:Y:S01]  /*9d20*/  F2I.U32.TRUNC.NTZ R13, R0 ;  /* 0x00000000000d7305 */ /* 0x000522000020f000 */
[----:B------:R-:W2:Y:S01]  /*9d30*/  LDC R15, c[0x0][0x148] ;  /* 0x00005200ff0f7b82 */ /* 0x000ea20000000800 */
[----:B0-----:R-:W-:-:S02]  /*9d40*/  SHF.R.U64 R12, R4, R6, R3 ;  /* 0x00000006040c7219 */ /* 0x001fc40000001203 */
[----:B------:R-:W-:-:S05]  /*9d50*/  SHF.R.U32.HI R3, RZ, R6, R3 ;  /* 0x00000006ff037219 */ /* 0x000fca0000011603 */
[----:B------:R-:W0:Y:S01]  /*9d60*/  LDC R20, c[0x0][0x600] ;  /* 0x00018000ff147b82 */ /* 0x000e220000000800 */
[-CC-:B-1----:R-:W-:Y:S02]  /*9d70*/  SHF.R.U64 R10, R12, R8.reuse, R3.reuse ;  /* 0x000000080c0a7219 */ /* 0x182fe40000001203 */
[----:B------:R-:W-:-:S05]  /*9d80*/  SHF.R.U32.HI R3, RZ, R8, R3 ;  /* 0x00000008ff037219 */ /* 0x000fca0000011603 */
[----:B------:R-:W1:Y:S01]  /*9d90*/  LDC R25, c[0x0][0x648] ;  /* 0x00019200ff197b82 */ /* 0x000e620000000800 */
[-C--:B---3--:R-:W-:Y:S02]  /*9da0*/  SHF.L.U32 R4, R5, R24.reuse, RZ ;  /* 0x0000001805047219 */ /* 0x088fe400000006ff */
[--C-:B------:R-:W-:Y:S02]  /*9db0*/  SHF.R.U64 R14, R10, R24, R3.reuse ;  /* 0x000000180a0e7219 */ /* 0x100fe40000001203 */
[----:B------:R-:W-:Y:S02]  /*9dc0*/  LOP3.LUT R23, RZ, R4, RZ, 0x33, !PT ;  /* 0x00000004ff177212 */ /* 0x000fe400078e33ff */
[-C--:B------:R-:W-:Y:S01]  /*9dd0*/  SHF.R.U32.HI R5, RZ, R24.reuse, R3 ;  /* 0x00000018ff057219 */ /* 0x080fe20000011603 */
[----:B------:R-:W3:Y:S01]  /*9de0*/  LDC R28, c[0x0][0x638] ;  /* 0x00018e00ff1c7b82 */ /* 0x000ee20000000800 */
[----:B------:R-:W-:Y:S01]  /*9df0*/  SHF.L.U32 R90, R7, R24, RZ ;  /* 0x00000018075a7219 */ /* 0x000fe200000006ff */
[----:B------:R-:W-:-:S06]  /*9e00*/  IMAD.MOV.U32 R4, RZ, RZ, R14 ;  /* 0x000000ffff047224 */ /* 0x000fcc00078e000e */
[----:B------:R-:W0:Y:S01]  /*9e10*/  LDC R29, c[0x0][0x610] ;  /* 0x00018400ff1d7b82 */ /* 0x000e220000000800 */
[----:B----4-:R-:W-:Y:S05]  /*9e20*/  @!P0 BRA `(.L_x_172) ;  /* 0x0000000000288947 */ /* 0x010fea0003800000 */
[----:B------:R-:W4:Y:S02]  /*9e30*/  LDC R3, c[0x0][0x64c] ;  /* 0x00019300ff037b82 */ /* 0x000f240000000800 */
[----:B----4-:R-:W-:-:S05]  /*9e40*/  IADD3 R3, P0, R14, R3, RZ ;  /* 0x000000030e037210 */ /* 0x010fca0007f1e0ff */
        /* <DEDUP_REMOVED lines=8> */
.L_x_172:
[----:B------:R-:W-:Y:S01]  /*9ed0*/  ISETP.NE.AND P0, PT, R2, 0x1, PT ;  /* 0x000000010200780c */ /* 0x000fe20003f05270 */
[----:B0-----:R-:W-:Y:S01]  /*9ee0*/  VIADD R7, R20, 0xffffffff ;  /* 0xffffffff14077836 */ /* 0x001fe20000000000 */
[----:B-12---:R-:W-:Y:S01]  /*9ef0*/  SHF.R.U64 R0, R4, R25, R5 ;  /* 0x0000001904007219 */ /* 0x006fe20000001205 */
[----:B------:R-:W-:Y:S01]  /*9f00*/  IMAD.MOV R13, RZ, RZ, -R13 ;  /* 0x000000ffff0d7224 */ /* 0x000fe200078e0a0d */
[----:B------:R-:W-:Y:S01]  /*9f10*/  LOP3.LUT R5, R10, R23, RZ, 0xc0, !PT ;  /* 0x000000170a057212 */ /* 0x000fe200078ec0ff */
[----:B------:R-:W-:Y:S02]  /*9f20*/  IMAD.MOV.U32 R4, RZ, RZ, 0x1 ;  /* 0x00000001ff047424 */ /* 0x000fe400078e00ff */
[----:B------:R-:W-:Y:S02]  /*9f30*/  IMAD.MOV R3, RZ, RZ, -R0 ;  /* 0x000000ffff037224 */ /* 0x000fe400078e0a00 */
[----:B------:R-:W-:Y:S01]  /*9f40*/  IMAD R90, R90, R0, R5 ;  /* 0x000000005a5a7224 */ /* 0x000fe200078e0205 */
[----:B------:R-:W-:Y:S01]  /*9f50*/  LOP3.LUT R5, R12, R7, RZ, 0xc0, !PT ;  /* 0x000000070c057212 */ /* 0x000fe200078ec0ff */
[----:B---3--:R-:W-:-:S02]  /*9f60*/  IMAD R0, R3, R28, R14 ;  /* 0x0000001c03007224 */ /* 0x008fc400078e020e */
[----:B------:R-:W-:Y:S02]  /*9f70*/  @P0 IMAD R21, R15, R13, R22 ;  /* 0x0000000d0f150224 */ /* 0x000fe400078e0216 */
[----:B------:R-:W-:Y:S01]  /*9f80*/  IMAD R3, R0, R20, R5 ;  /* 0x0000001400037224 */ /* 0x000fe200078e0205 */
[----:B------:R-:W-:Y:S01]  /*9f90*/  PRMT R0, R4, 0x7610, R0 ;  /* 0x0000761004007816 */ /* 0x000fe20000000000 */
[----:B------:R-:W-:-:S05]  /*9fa0*/  IMAD R90, R90, R29, R21 ;  /* 0x0000001d5a5a7224 */ /* 0x000fca00078e0215 */
[----:B------:R-:W-:Y:S02]  /*9fb0*/  SEL R89, R3, R90, !P0 ;  /* 0x0000005a03597207 */ /* 0x000fe40004000000 */
[----:B------:R-:W-:-:S07]  /*9fc0*/  SEL R90, R90, R3, !P0 ;  /* 0x000000035a5a7207 */ /* 0x000fce0004000000 */
.L_x_170:
[----:B------:R-:W-:-:S13]  /*9fd0*/  LOP3.LUT P0, RZ, R0, 0xff, RZ, 0xc0, !PT ;  /* 0x000000ff00ff7812 */ /* 0x000fda000780c0ff */
[----:B------:R-:W-:Y:S05]  /*9fe0*/  @P0 BRA `(.L_x_173) ;  /* 0xffffff6c00d40947 */ /* 0x000fea000383ffff */
[----:B------:R-:W-:Y:S05]  /*9ff0*/  EXIT ;  /* 0x000000000000794d */ /* 0x000fea0003800000 */
.L_x_3:
[----:B0-----:R-:W-:Y:S01]  /*a000*/  ULDC.64 UR4, c[0x0][0x650] ;  /* 0x0001940000047ab9 */ /* 0x001fe20000000a00 */
        /* <DEDUP_REMOVED lines=25> */
.L_x_175:
[-CC-:B------:R-:W-:Y:S01]  /*a1a0*/  SHF.R.U64 R29, R10, R14.reuse, R11.reuse ;  /* 0x0000000e0a1d7219 */ /* 0x180fe2000000120b */
[----:B------:R-:W0:Y:S01]  /*a1b0*/  LDC.64 R22, c[0x0][0x640] ;  /* 0x00019000ff167b82 */ /* 0x000e220000000a00 */
[----:B------:R-:W-:Y:S01]  /*a1c0*/  SHF.R.U32.HI R5, RZ, R14, R11 ;  /* 0x0000000eff057219 */ /* 0x000fe2000001160b */
[----:B------:R-:W-:Y:S01]  /*a1d0*/  ULDC UR4, c[0x0][0x150] ;  /* 0x0000540000047ab9 */ /* 0x000fe20000000800 */
[----:B------:R-:W-:Y:S02]  /*a1e0*/  IADD3 R9, P0, RZ, -R29, RZ ;  /* 0x8000001dff097210 */ /* 0x000fe40007f1e0ff */
[----:B------:R-:W-:-:S03]  /*a1f0*/  I2FP.F32.U32 R6, R4 ;  /* 0x0000000400067245 */ /* 0x000fc60000201000 */
[----:B------:R-:W1:Y:S01]  /*a200*/  LDC R12, c[0x0][0x618] ;  /* 0x00018600ff0c7b82 */ /* 0x000e620000000800 */
[----:B------:R-:W-:Y:S02]  /*a210*/  IMAD.X R5, RZ, RZ, ~R5, P0 ;  /* 0x000000ffff057224 */ /* 0x000fe400000e0e05 */
[----:B------:R-:W-:Y:S01]  /*a220*/  FMUL R11, R6, UR4 ;  /* 0x00000004060b7c20 */ /* 0x000fe20008400000 */
[----:B------:R-:W-:Y:S01]  /*a230*/  IMAD.WIDE.U32 R6, R9, R20, R16 ;  /* 0x0000001409067225 */ /* 0x000fe200078e0010 */
[----:B------:R-:W-:-:S03]  /*a240*/  ULDC UR4, c[0x0][0x154] ;  /* 0x0000550000047ab9 */ /* 0x000fc60000000800 */
[----:B------:R-:W-:Y:S01]  /*a250*/  IMAD R8, R5, R20, RZ ;  /* 0x0000001405087224 */ /* 0x000fe200078e02ff */
[----:B------:R-:W2:Y:S01]  /*a260*/  LDC R13, c[0x0][0x144] ;  /* 0x00005100ff0d7b82 */ /* 0x000ea20000000800 */
[----:B------:R-:W3:Y:S02]  /*a270*/  F2I.U32.TRUNC.NTZ R11, R11 ;  /* 0x0000000b000b7305 */ /* 0x000ee4000020f000 */
[----:B------:R-:W-:Y:S02]  /*a280*/  IMAD R5, R9, R21, R8 ;  /* 0x0000001509057224 */ /* 0x000fe400078e0208 */
[----:B------:R-:W-:Y:S02]  /*a290*/  IMAD.MOV.U32 R8, RZ, RZ, -0x1 ;  /* 0xffffffffff087424 */ /* 0x000fe400078e00ff */
[----:B------:R-:W-:Y:S01]  /*a2a0*/  IMAD.IADD R5, R7, 0x1, R5 ;  /* 0x0000000107057824 */ /* 0x000fe200078e0205 */
[----:B------:R-:W4:Y:S01]  /*a2b0*/  LDC R20, c[0x0][0x608] ;  /* 0x00018200ff147b82 */ /* 0x000f220000000800 */
[----:B------:R-:W-:-:S02]  /*a2c0*/  I2FP.F32.U32 R7, R3 ;  /* 0x0000000300077245 */ /* 0x000fc40000201000 */
[----:B0-----:R-:W-:-:S03]  /*a2d0*/  ISETP.NE.U32.AND P0, PT, R22, RZ, PT ;  /* 0x000000ff1600720c */ /* 0x001fc60003f05070 */
[----:B------:R-:W-:Y:S01]  /*a2e0*/  FMUL R7, R7, UR4 ;  /* 0x0000000407077c20 */ /* 0x000fe20008400000 */
[----:B------:R-:W-:Y:S01]  /*a2f0*/  ISETP.NE.AND.EX P0, PT, R23, RZ, PT, P0 ;  /* 0x000000ff1700720c */ /* 0x000fe20003f05300 */
[----:B------:R-:W0:Y:S01]  /*a300*/  LDC R9, c[0x0][0x658] ;  /* 0x00019600ff097b82 */ /* 0x000e220000000800 */
[-C--:B-1----:R-:W-:Y:S01]  /*a310*/  SHF.R.U64 R10, R6, R12.reuse, R5 ;  /* 0x0000000c060a7219 */ /* 0x082fe20000001205 */
[----:B---3--:R-:W-:Y:S01]  /*a320*/  IMAD.MOV R6, RZ, RZ, -R11 ;  /* 0x000000ffff067224 */ /* 0x008fe200078e0a0b */
[----:B------:R-:W-:Y:S02]  /*a330*/  SHF.R.U32.HI R5, RZ, R12, R5 ;  /* 0x0000000cff057219 */ /* 0x000fe40000011605 */
[----:B------:R1:W3:Y:S03]  /*a340*/  F2I.U32.TRUNC.NTZ R12, R7 ;  /* 0x00000007000c7305 */ /* 0x0002e6000020f000 */
[----:B------:R-:W1:Y:S01]  /*a350*/  LDC R14, c[0x0][0x148] ;  /* 0x00005200ff0e7b82 */ /* 0x000e620000000800 */
[----:B--2---:R-:W-:-:S02]  /*a360*/  IMAD R31, R13, R6, R4 ;  /* 0x000000060d1f7224 */ /* 0x004fc400078e0204 */
[----:B------:R-:W-:-:S05]  /*a370*/  IMAD.MOV.U32 R6, RZ, RZ, 0x1 ;  /* 0x00000001ff067424 */ /* 0x000fca00078e00ff */
[----:B------:R-:W2:Y:S01]  /*a380*/  LDC R21, c[0x0][0x600] ;  /* 0x00018000ff157b82 */ /* 0x000ea20000000800 */
[-CC-:B----4-:R-:W-:Y:S02]  /*a390*/  SHF.R.U64 R13, R10, R20.reuse, R5.reuse ;  /* 0x000000140a0d7219 */ /* 0x190fe40000001205 */
[----:B------:R-:W-:-:S05]  /*a3a0*/  SHF.R.U32.HI R4, RZ, R20, R5 ;  /* 0x00000014ff047219 */ /* 0x000fca0000011605 */
[----:B------:R-:W4:Y:S01]  /*a3b0*/  LDC R24, c[0x0][0x648] ;  /* 0x00019200ff187b82 */ /* 0x000f220000000800 */
[-CC-:B0-----:R-:W-:Y:S02]  /*a3c0*/  SHF.R.U64 R15, R13, R9.reuse, R4.reuse ;  /* 0x000000090d0f7219 */ /* 0x181fe40000001204 */
[-C--:B------:R-:W-:Y:S02]  /*a3d0*/  SHF.L.U32 R8, R8, R9.reuse, RZ ;  /* 0x0000000908087219 */ /* 0x080fe400000006ff */
[-C--:B------:R-:W-:Y:S01]  /*a3e0*/  SHF.R.U32.HI R5, RZ, R9.reuse, R4 ;  /* 0x00000009ff057219 */ /* 0x080fe20000011604 */
[----:B------:R-:W-:Y:S01]  /*a3f0*/  IMAD.MOV.U32 R4, RZ, RZ, R15 ;  /* 0x000000ffff047224 */ /* 0x000fe200078e000f */
[----:B------:R-:W-:Y:S01]  /*a400*/  SHF.L.U32 R20, R6, R9, RZ ;  /* 0x0000000906147219 */ /* 0x000fe200000006ff */
[----:B------:R-:W0:Y:S01]  /*a410*/  LDC R25, c[0x0][0x638] ;  /* 0x00018e00ff197b82 */ /* 0x000e220000000800 */
[----:B------:R-:W-:-:S07]  /*a420*/  LOP3.LUT R26, RZ, R8, RZ, 0x33, !PT ;  /* 0x00000008ff1a7212 */ /* 0x000fce00078e33ff */
[----:B------:R-:W0:Y:S01]  /*a430*/  LDC R27, c[0x0][0x610] ;  /* 0x00018400ff1b7b82 */ /* 0x000e220000000800 */
[----:B-1-3--:R-:W-:Y:S05]  /*a440*/  @!P0 BRA `(.L_x_176) ;  /* 0x0000000000288947 */ /* 0x00afea0003800000 */
[----:B------:R-:W1:Y:S02]  /*a450*/  LDC R4, c[0x0][0x64c] ;  /* 0x00019300ff047b82 */ /* 0x000e640000000800 */
[----:B-1----:R-:W-:-:S05]  /*a460*/  IADD3 R9, P0, R15, R4, RZ ;  /* 0x000000040f097210 */ /* 0x002fca0007f1e0ff */
        /* <DEDUP_REMOVED lines=8> */
.L_x_176:
[----:B------:R-:W-:Y:S01]  /*a4f0*/  ISETP.NE.AND P0, PT, R2, 0x1, PT ;  /* 0x000000010200780c */ /* 0x000fe20003f05270 */
[----:B--2---:R-:W-:Y:S01]  /*a500*/  VIADD R7, R21, 0xffffffff ;  /* 0xffffffff15077836 */ /* 0x004fe20000000000 */
[----:B----4-:R-:W-:Y:S01]  /*a510*/  SHF.R.U64 R5, R4, R24, R5 ;  /* 0x0000001804057219 */ /* 0x010fe20000001205 */
[----:B------:R-:W-:Y:S01]  /*a520*/  IMAD.MOV R12, RZ, RZ, -R12 ;  /* 0x000000ffff0c7224 */ /* 0x000fe200078e0a0c */
[----:B------:R-:W-:Y:S02]  /*a530*/  LOP3.LUT R4, R13, R26, RZ, 0xc0, !PT ;  /* 0x0000001a0d047212 */ /* 0x000fe400078ec0ff */
[----:B------:R-:W-:Y:S01]  /*a540*/  LOP3.LUT R10, R10, R7, RZ, 0xc0, !PT ;  /* 0x000000070a0a7212 */ /* 0x000fe200078ec0ff */
[----:B------:R-:W-:Y:S02]  /*a550*/  IMAD.MOV R6, RZ, RZ, -R5 ;  /* 0x000000ffff067224 */ /* 0x000fe400078e0a05 */
[----:B------:R-:W-:-:S04]  /*a560*/  IMAD R4, R20, R5, R4 ;  /* 0x0000000514047224 */ /* 0x000fc800078e0204 */
[----:B------:R-:W-:Y:S02]  /*a570*/  @P0 IMAD R31, R14, R12, R3 ;  /* 0x0000000c0e1f0224 */ /* 0x000fe400078e0203 */
[----:B0-----:R-:W-:Y:S02]  /*a580*/  IMAD R3, R6, R25, R15 ;  /* 0x0000001906037224 */ /* 0x001fe400078e020f */
[----:B------:R-:W-:Y:S02]  /*a590*/  IMAD R31, R4, R27, R31 ;  /* 0x0000001b041f7224 */ /* 0x000fe400078e021f */
[----:B------:R-:W-:Y:S02]  /*a5a0*/  IMAD R4, R3, R21, R10 ;  /* 0x0000001503047224 */ /* 0x000fe400078e020a */
[----:B------:R-:W-:-:S03]  /*a5b0*/  IMAD.MOV.U32 R6, RZ, RZ, 0x1 ;  /* 0x00000001ff067424 */ /* 0x000fc600078e00ff */
[----:B------:R-:W-:Y:S02]  /*a5c0*/  SEL R30, R4, R31, !P0 ;  /* 0x0000001f041e7207 */ /* 0x000fe40004000000 */
[----:B------:R-:W-:-:S07]  /*a5d0*/  SEL R31, R31, R4, !P0 ;  /* 0x000000041f1f7207 */ /* 0x000fce0004000000 */
.L_x_174:
[----:B------:R-:W-:-:S08]  /*a5e0*/  NOP ;  /* 0x0000000000007918 */ /* 0x000fd00000000000 */
[----:B------:R-:W0:-:S00]  /*a5f0*/  USETMAXREG.DEALLOC.CTAPOOL 0x28 ;  /* 0x00000028000079c8 */ /* 0x000e0000080e0500 */
[----:B0-----:R-:W-:-:S13]  /*a600*/  ISETP.NE.AND P0, PT, R0, RZ, PT ;  /* 0x000000ff0000720c */ /* 0x001fda0003f05270 */
[----:B------:R-:W-:Y:S05]  /*a610*/  @P0 EXIT ;  /* 0x000000000000094d */ /* 0x000fea0003800000 */
[----:B------:R-:W-:Y:S01]  /*a620*/  LOP3.LUT P0, RZ, R6, 0xff, RZ, 0xc0, !PT ;  /* 0x000000ff06ff7812 */ /* 0x000fe2000780c0ff */
[----:B------:R-:W-:Y:S02]  /*a630*/  IMAD.MOV.U32 R27, RZ, RZ, 0x1 ;  /* 0x00000001ff1b7424 */ /* 0x000fe400078e00ff */
[----:B------:R-:W-:-:S10]  /*a640*/  IMAD.MOV.U32 R28, RZ, RZ, RZ ;  /* 0x000000ffff1c7224 */ /* 0x000fd400078e00ff */
[----:B------:R-:W-:Y:S05]  /*a650*/  @!P0 BRA `(.L_x_177) ;  /* 0x0000000c00fc8947 */ /* 0x000fea0003800000 */
[----:B------:R-:W0:Y:S01]  /*a660*/  LDC R0, c[0x0][0x28c] ;  /* 0x0000a300ff007b82 */ /* 0x000e220000000800 */
[----:B------:R-:W-:Y:S01]  /*a670*/  ULDC UR41, c[0x0][0x658] ;  /* 0x0001960000297ab9 */ /* 0x000fe20000000800 */
[----:B------:R-:W-:Y:S01]  /*a680*/  UMOV UR5, 0xffffffff ;  /* 0xffffffff00057882 */ /* 0x000fe20000000000 */
[----:B------:R-:W-:Y:S01]  /*a690*/  ULDC UR4, c[0x0][0xc] ;  /* 0x0000030000047ab9 */ /* 0x000fe20000000800 */
[----:B------:R-:W-:Y:S01]  /*a6a0*/  USHF.L.U32 UR42, UR5, UR41, URZ ;  /* 0x00000029052a7299 */ /* 0x000fe2000800063f */
[C---:B------:R-:W-:Y:S01]  /*a6b0*/  LOP3.LUT P1, RZ, R18.reuse, 0x7f, RZ, 0xc0, !PT ;  /* 0x0000007f12ff7812 */ /* 0x040fe2000782c0ff */
[----:B------:R-:W-:Y:S01]  /*a6c0*/  UMOV UR6, 0x1 ;  /* 0x0000000100067882 */ /* 0x000fe20000000000 */
[----:B------:R-:W-:Y:S01]  /*a6d0*/  LOP3.LUT P0, RZ, R18, 0x1f, RZ, 0xc0, !PT ;  /* 0x0000001f12ff7812 */ /* 0x000fe2000780c0ff */
[----:B------:R-:W-:Y:S01]  /*a6e0*/  ULDC UR5, c[0x0][0x10] ;  /* 0x0000040000057ab9 */ /* 0x000fe20000000800 */
[----:B------:R-:W-:Y:S01]  /*a6f0*/  USHF.L.U32 UR41, UR6, UR41, URZ ;  /* 0x0000002906297299 */ /* 0x000fe2000800063f */
[----:B------:R-:W-:Y:S01]  /*a700*/  BSSY B7, `(.L_x_177) ;  /* 0x00000f4000077945 */ /* 0x000fe20003800000 */
[----:B------:R-:W-:Y:S01]  /*a710*/  UIMAD.WIDE.U32 UR4, UR4, UR5, URZ ;  /* 0x00000005040472a5 */ /* 0x000fe2000f8e003f */
[----:B------:R-:W-:Y:S01]  /*a720*/  PLOP3.LUT P0, PT, P0, P1, PT, 0x8a, 0x0 ;  /* 0x000000000000781c */ /* 0x000fe20000703172 */
[----:B------:R-:W-:Y:S01]  /*a730*/  ULDC UR6, c[0x0][0x14] ;  /* 0x0000050000067ab9 */ /* 0x000fe20000000800 */
[----:B------:R-:W-:Y:S01]  /*a740*/  P2R R4, PR, RZ, 0x2 ;  /* 0x00000002ff047803 */ /* 0x000fe20000000000 */
[----:B------:R-:W-:Y:S01]  /*a750*/  UIMAD.WIDE.U32 UR38, UR4, UR6, URZ ;  /* 0x00000006042672a5 */ /* 0x000fe2000f8e003f */
[----:B------:R-:W-:Y:S01]  /*a760*/  IMAD.MOV.U32 R24, RZ, RZ, 0x1 ;  /* 0x00000001ff187424 */ /* 0x000fe200078e00ff */
[----:B------:R-:W-:Y:S01]  /*a770*/  UIMAD UR43, UR5, UR6, URZ ;  /* 0x00000006052b72a4 */ /* 0x000fe2000f8e023f */
[----:B------:R-:W-:Y:S01]  /*a780*/  LOP3.LUT R26, R19, 0x2, RZ, 0xfc, !PT ;  /* 0x00000002131a7812 */ /* 0x000fe200078efcff */
[----:B------:R-:W-:Y:S01]  /*a790*/  IMAD.MOV.U32 R27, RZ, RZ, 0x1 ;  /* 0x00000001ff1b7424 */ /* 0x000fe200078e00ff */
[----:B------:R-:W-:Y:S01]  /*a7a0*/  P2R R32, PR, RZ, 0x1 ;  /* 0x00000001ff207803 */ /* 0x000fe20000000000 */
[----:B------:R-:W-:Y:S01]  /*a7b0*/  IMAD.MOV.U32 R28, RZ, RZ, RZ ;  /* 0x000000ffff1c7224 */ /* 0x000fe200078e00ff */
[----:B------:R-:W-:Y:S01]  /*a7c0*/  ULDC UR40, c[0x0][0x600] ;  /* 0x0001800000287ab9 */ /* 0x000fe20000000800 */
[----:B------:R-:W-:Y:S01]  /*a7d0*/  ULOP3.LUT UR42, URZ, UR42, URZ, 0x33, !UPT ;  /* 0x0000002a3f2a7292 */ /* 0x000fe2000f8e333f */
[----:B0-----:R-:W-:Y:S01]  /*a7e0*/  VIADD R0, R0, 0x7f ;  /* 0x0000007f00007836 */ /* 0x001fe20000000000 */
[----:B------:R-:W-:-:S02]  /*a7f0*/  UIADD3 UR40, UR40, -0x1, URZ ;  /* 0xffffffff28287890 */ /* 0x000fc4000fffe03f */
[----:B------:R-:W-:Y:S02]  /*a800*/  UIADD3 UR43, UR39, UR43, URZ ;  /* 0x0000002b272b7290 */ /* 0x000fe4000fffe03f */
[----:B------:R-:W-:Y:S01]  /*a810*/  SHF.R.S32.HI R3, RZ, 0x1f, R0 ;  /* 0x0000001fff037819 */ /* 0x000fe20000011400 */
[----:B------:R-:W-:-:S03]  /*a820*/  ULDC.64 UR36, c[0x0][0x198] ;  /* 0x0000660000247ab9 */ /* 0x000fc60000000a00 */
[----:B------:R-:W-:-:S04]  /*a830*/  LEA.HI R3, R3, R0, RZ, 0x7 ;  /* 0x0000000003037211 */ /* 0x000fc800078f38ff */
[----:B------:R-:W-:-:S05]  /*a840*/  SHF.R.S32.HI R25, RZ, 0x7, R3 ;  /* 0x00000007ff197819 */ /* 0x000fca0000011403 */
[----:B------:R-:W-:-:S07]  /*a850*/  VIADD R23, R25, 0x1 ;  /* 0x0000000119177836 */ /* 0x000fce0000000000 */
.L_x_191:
[----:B------:R-:W-:-:S03]  /*a860*/  UMOV UR4, 0xffffffff ;  /* 0xffffffff00047882 */ /* 0x000fc60000000000 */
[----:B------:R-:W-:Y:S05]  /*a870*/  BRA.DIV UR4, `(.L_x_178) ;  /* 0x0000001204b07947 */ /* 0x000fea000b800000 */
[----:B------:R-:W-:-:S13]  /*a880*/  ELECT P6, URZ, PT ;  /* 0x00000000003f782f */ /* 0x000fda00038c0000 */
.L_x_205:
[----:B------:R-:W-:Y:S04]  /*a890*/  BSSY B6, `(.L_x_179) ;  /* 0x0000069000067945 */ /* 0x000fe80003800000 */
[----:B------:R-:W-:Y:S05]  /*a8a0*/  @!P6 BRA `(.L_x_180) ;  /* 0x00000004009ce947 */ /* 0x000fea0003800000 */
[----:B------:R-:W0:Y:S01]  /*a8b0*/  S2R R3, SR_CgaCtaId ;  /* 0x0000000000037919 */ /* 0x000e220000008800 */
[----:B------:R-:W-:-:S04]  /*a8c0*/  MOV R22, 0x400 ;  /* 0x0000040000167802 */ /* 0x000fc80000000f00 */
[----:B0-----:R-:W-:-:S05]  /*a8d0*/  LEA R22, R3, R22, 0x18 ;  /* 0x0000001603167211 */ /* 0x001fca00078ec0ff */
[----:B------:R-:W-:-:S05]  /*a8e0*/  VIADD R0, R22, 0x800 ;  /* 0x0000080016007836 */ /* 0x000fca0000000000 */
[----:B------:R-:W-:-:S13]  /*a8f0*/  LOP3.LUT P0, RZ, R0, 0x3ff, RZ, 0xc0, !PT ;  /* 0x000003ff00ff7812 */ /* 0x000fda000780c0ff */
[----:B------:R-:W-:Y:S05]  /*a900*/  @!P0 BRA `(.L_x_181) ;  /* 0x0000000000408947 */ /* 0x000fea0003800000 */
[----:B------:R-:W-:Y:S01]  /*a910*/  MOV R14, 0x0 ;  /* 0x00000000000e7802 */ /* 0x000fe20000000f00 */
[----:B------:R-:W-:Y:S01]  /*a920*/  ULDC.64 UR4, c[0x4][0x70] ;  /* 0x01001c0000047ab9 */ /* 0x000fe20000000a00 */
[----:B------:R-:W-:Y:S01]  /*a930*/  ULDC.64 UR6, c[0x4][0x8] ;  /* 0x0100020000067ab9 */ /* 0x000fe20000000a00 */
[----:B------:R-:W-:Y:S02]  /*a940*/  IMAD.U32 R4, RZ, RZ, UR4 ;  /* 0x00000004ff047e24 */ /* 0x000fe4000f8e00ff */
[----:B------:R-:W-:Y:S01]  /*a950*/  IMAD.U32 R5, RZ, RZ, UR5 ;  /* 0x00000005ff057e24 */ /* 0x000fe2000f8e00ff */
[----:B------:R-:W0:Y:S01]  /*a960*/  LDC.64 R14, c[0x4][R14] ;  /* 0x010000000e0e7b82 */ /* 0x000e220000000a00 */
[----:B------:R-:W-:Y:S01]  /*a970*/  ULDC.64 UR4, c[0x4][0x78] ;  /* 0x01001e0000047ab9 */ /* 0x000fe20000000a00 */
[----:B------:R-:W-:Y:S02]  /*a980*/  IMAD.U32 R10, RZ, RZ, UR6 ;  /* 0x00000006ff0a7e24 */ /* 0x000fe4000f8e00ff */
[----:B------:R-:W-:-:S02]  /*a990*/  IMAD.U32 R6, RZ, RZ, UR4 ;  /* 0x00000004ff067e24 */ /* 0x000fc4000f8e00ff */
[----:B------:R-:W-:Y:S02]  /*a9a0*/  IMAD.U32 R7, RZ, RZ, UR5 ;  /* 0x00000005ff077e24 */ /* 0x000fe4000f8e00ff */
[----:B------:R-:W-:Y:S02]  /*a9b0*/  IMAD.U32 R11, RZ, RZ, UR7 ;  /* 0x00000007ff0b7e24 */ /* 0x000fe4000f8e00ff */
[----:B------:R-:W-:Y:S02]  /*a9c0*/  IMAD.MOV.U32 R8, RZ, RZ, 0x70 ;  /* 0x00000070ff087424 */ /* 0x000fe400078e00ff */
[----:B------:R-:W-:Y:S02]  /*a9d0*/  IMAD.MOV.U32 R12, RZ, RZ, 0x1 ;  /* 0x00000001ff0c7424 */ /* 0x000fe400078e00ff */
[----:B------:R-:W-:-:S07]  /*a9e0*/  IMAD.MOV.U32 R13, RZ, RZ, RZ ;  /* 0x000000ffff0d7224 */ /* 0x000fce00078e00ff */
[----:B------:R-:W-:-:S07]  /*a9f0*/  LEPC R20, `(.L_x_181) ;  /* 0x000000001014794e */ /* 0x000fce0000000000 */
[----:B0-----:R-:W-:Y:S05]  /*aa00*/  CALL.ABS.NOINC R14 ;  /* 0x000000000e007343 */ /* 0x001fea0003c00000 */
.L_x_181:
        /* <DEDUP_REMOVED lines=19> */
.L_x_182:
[----:B------:R-:W0:Y:S02]  /*ab40*/  LDC R0, c[0x0][0x28c] ;  /* 0x0000a300ff007b82 */ /* 0x000e240000000800 */
[----:B0-----:R-:W-:-:S13]  /*ab50*/  ISETP.GE.AND P0, PT, R0, 0x1, PT ;  /* 0x000000010000780c */ /* 0x001fda0003f06270 */
[----:B------:R-:W-:Y:S05]  /*ab60*/  @!P0 BRA `(.L_x_180) ;  /* 0x0000000000ec8947 */ /* 0x000fea0003800000 */
[----:B------:R-:W-:Y:S02]  /*ab70*/  IMAD.SHL.U32 R31, R31, 0x100, RZ ;  /* 0x000001001f1f7824 */ /* 0x000fe400078e00ff */
[----:B------:R-:W-:Y:S02]  /*ab80*/  IMAD.SHL.U32 R30, R30, 0x40, RZ ;  /* 0x000000401e1e7824 */ /* 0x000fe400078e00ff */
[----:B------:R-:W-:Y:S02]  /*ab90*/  IMAD.MOV.U32 R8, RZ, RZ, RZ ;  /* 0x000000ffff087224 */ /* 0x000fe400078e00ff */
[----:B------:R-:W-:Y:S02]  /*aba0*/  IMAD.MOV.U32 R0, RZ, RZ, R23 ;  /* 0x000000ffff007224 */ /* 0x000fe400078e0017 */
[----:B------:R-:W-:Y:S02]  /*abb0*/  IMAD.MOV.U32 R3, RZ, RZ, R27 ;  /* 0x000000ffff037224 */ /* 0x000fe400078e001b */
[----:B------:R-:W-:-:S02]  /*abc0*/  IMAD.MOV.U32 R5, RZ, RZ, R28 ;  /* 0x000000ffff057224 */ /* 0x000fc400078e001c */
[----:B------:R-:W-:-:S07]  /*abd0*/  VIADD R9, R31, 0x80 ;  /* 0x000000801f097836 */ /* 0x000fce0000000000 */
.L_x_186:
[----:B------:R-:W-:Y:S01]  /*abe0*/  IMAD R7, R5, 0x8, R22 ;  /* 0x0000000805077824 */ /* 0x000fe200078e0216 */
[----:B------:R-:W-:Y:S02]  /*abf0*/  SHF.L.U32 R4, R3, 0x1f, RZ ;  /* 0x0000001f03047819 */ /* 0x000fe400000006ff */
[----:B------:R-:W-:Y:S02]  /*ac00*/  LOP3.LUT P1, RZ, R18, 0x7f, RZ, 0xc0, !PT ;  /* 0x0000007f12ff7812 */ /* 0x000fe4000782c0ff */
[----:B------:R-:W0:Y:S11]  /*ac10*/  SYNCS.PHASECHK.TRANS64.TRYWAIT P0, [R7+URZ+0x28], R4 ;  /* 0x00002804070075a7 */ /* 0x000e36000800017f */
[----:B------:R-:W1:Y:S01]  /*ac20*/  @!P1 LDC R6, c[0x0][0x500] ;  /* 0x00014000ff069b82 */ /* 0x000e620000000800 */
[----:B0-----:R-:W-:Y:S05]  /*ac30*/  @!P0 BRA `(.L_x_183) ;  /* 0x0000000c00e08947 */ /* 0x001fea0003800000 */
.L_x_206:
[----:B------:R-:W-:Y:S02]  /*ac40*/  LOP3.LUT P0, RZ, R18, 0x7f, RZ, 0xc0, !PT ;  /* 0x0000007f12ff7812 */ /* 0x000fe4000780c0ff */
[----:B0-----:R-:W-:-:S11]  /*ac50*/  PRMT R4, R26, 0x9910, RZ ;  /* 0x000099101a047816 */ /* 0x001fd600000000ff */
[----:B-1----:R0:W-:Y:S01]  /*ac60*/  @!P0 SYNCS.ARRIVE.TRANS64 RZ, [R7+URZ], R6 ;  /* 0x0000000607ff89a7 */ /* 0x0021e2000800003f */
[----:B------:R-:W-:-:S13]  /*ac70*/  ISETP.NE.AND P0, PT, R4, 0x2, PT ;  /* 0x000000020400780c */ /* 0x000fda0003f05270 */
[----:B0-----:R-:W-:Y:S05]  /*ac80*/  @P0 BRA `(.L_x_184) ;  /* 0x0000000000040947 */ /* 0x001fea0003800000 */
[----:B------:R-:W-:Y:S01]  /*ac90*/  BPT.TRAP 0x1 ;  /* 0x000000040000795c */ /* 0x000fe20000300000 */
.L_x_184:
[----:B------:R-:W-:-:S13]  /*aca0*/  ISETP.NE.AND P0, PT, R32, RZ, PT ;  /* 0x000000ff2000720c */ /* 0x000fda0003f05270 */
[----:B------:R-:W-:Y:S05]  /*acb0*/  @P0 BRA `(.L_x_185) ;  /* 0x0000000000040947 */ /* 0x000fea0003800000 */
[----:B------:R-:W-:Y:S01]  /*acc0*/  BPT.TRAP 0x1 ;  /* 0x000000040000795c */ /* 0x000fe20000300000 */
.L_x_185:
[--C-:B------:R-:W-:Y:S01]  /*acd0*/  IMAD R4, R5, 0x8000, R22.reuse ;  /* 0x0000800005047824 */ /* 0x100fe200078e0216 */
[----:B------:R-:W-:Y:S01]  /*ace0*/  R2UR UR25, R7 ;  /* 0x00000000071972ca */ /* 0x000fe200000e0000 */
[----:B------:R-:W-:Y:S01]  /*acf0*/  VIADD R0, R0, 0xffffffff ;  /* 0xffffffff00007836 */ /* 0x000fe20000000000 */
[----:B------:R-:W-:Y:S01]  /*ad00*/  R2UR UR27, R8 ;  /* 0x00000000081b72ca */ /* 0x000fe200000e0000 */
[----:B------:R-:W-:Y:S01]  /*ad10*/  UIADD3 UR4, UP0, UR36, 0xf0, URZ ;  /* 0x000000f024047890 */ /* 0x000fe2000ff1e03f */
[----:B------:R-:W-:Y:S01]  /*ad20*/  R2UR UR16, R4 ;  /* 0x00000000041072ca */ /* 0x000fe200000e0000 */
[----:B------:R-:W-:Y:S01]  /*ad30*/  IMAD R4, R5, 0x2000, R22 ;  /* 0x0000200005047824 */ /* 0x000fe200078e0216 */
[----:B------:R-:W-:Y:S01]  /*ad40*/  R2UR UR28, R29 ;  /* 0x000000001d1c72ca */ /* 0x000fe200000e0000 */
[----:B------:R-:W-:Y:S01]  /*ad50*/  UIADD3 UR14, UP1, UR36, 0x1f0, URZ ;  /* 0x000001f0240e7890 */ /* 0x000fe2000ff3e03f */
[----:B------:R-:W-:Y:S01]  /*ad60*/  R2UR UR26, R31 ;  /* 0x000000001f1a72ca */ /* 0x000fe200000e0000 */
[----:B------:R-:W-:Y:S01]  /*ad70*/  UIADD3.X UR5, URZ, UR37, URZ, UP0, !UPT ;  /* 0x000000253f057290 */ /* 0x000fe200087fe43f */
[----:B------:R-:W-:Y:S01]  /*ad80*/  R2UR UR8, R4 ;  /* 0x00000000040872ca */ /* 0x000fe200000e0000 */
[----:B------:R-:W-:Y:S01]  /*ad90*/  VIADD R5, R5, 0x1 ;  /* 0x0000000105057836 */ /* 0x000fe20000000000 */
[----:B------:R-:W-:Y:S01]  /*ada0*/  R2UR UR18, R9 ;  /* 0x00000000091272ca */ /* 0x000fe200000e0000 */
[----:B------:R-:W-:Y:S01]  /*adb0*/  UIADD3.X UR15, URZ, UR37, URZ, UP1, !UPT ;  /* 0x000000253f0f7290 */ /* 0x000fe20008ffe43f */
[----:B------:R-:W-:Y:S01]  /*adc0*/  R2UR UR11, R30 ;  /* 0x000000001e0b72ca */ /* 0x000fe200000e0000 */
[----:B------:R-:W-:Y:S01]  /*add0*/  UMOV UR6, 0x0 ;  /* 0x0000000000067882 */ /* 0x000fe20000000000 */
[----:B------:R-:W-:Y:S01]  /*ade0*/  ISETP.GT.AND P1, PT, R0, 0x1, PT ;  /* 0x000000010000780c */ /* 0x000fe20003f24270 */
[----:B------:R-:W-:Y:S01]  /*adf0*/  UIADD3 UR24, UR16, 0x800, URZ ;  /* 0x0000080010187890 */ /* 0x000fe2000fffe03f */
[----:B------:R-:W-:Y:S01]  /*ae00*/  ISETP.NE.AND P0, PT, R5, 0x5, PT ;  /* 0x000000050500780c */ /* 0x000fe20003f05270 */
[----:B------:R-:W-:Y:S01]  /*ae10*/  UIADD3 UR16, UR16, 0x4800, URZ ;  /* 0x0000480010107890 */ /* 0x000fe2000fffe03f */
[----:B------:R-:W-:Y:S01]  /*ae20*/  VIADD R8, R8, 0x80 ;  /* 0x0000008008087836 */ /* 0x000fe20000000000 */
[----:B------:R-:W-:Y:S01]  /*ae30*/  UMOV UR7, 0x10000000 ;  /* 0x1000000000077882 */ /* 0x000fe20000000000 */
[----:B------:R-:W-:Y:S01]  /*ae40*/  UMOV UR17, UR25 ;  /* 0x0000001900117c82 */ /* 0x000fe20008000000 */
[----:B------:R-:W-:Y:S01]  /*ae50*/  UIADD3 UR8, UR8, 0x28800, URZ ;  /* 0x0002880008087890 */ /* 0x000fe2000fffe03f */
[----:B------:R-:W-:Y:S01]  /*ae60*/  SEL R4, RZ, 0x1, P0 ;  /* 0x00000001ff047807 */ /* 0x000fe20000000000 */
[----:B------:R-:W-:Y:S01]  /*ae70*/  UMOV UR19, UR27 ;  /* 0x0000001b00137c82 */ /* 0x000fe20008000000 */
[----:B------:R-:W-:Y:S01]  /*ae80*/  UMOV UR20, UR28 ;  /* 0x0000001c00147c82 */ /* 0x000fe20008000000 */
[----:B------:R0:W-:Y:S01]  /*ae90*/  UTMALDG.3D [UR24], [UR4], desc[UR6] ;  /* 0x00000618040075b4 */ /* 0x0001e20008011000 */
[----:B------:R-:W-:Y:S01]  /*aea0*/  UMOV UR9, UR25 ;  /* 0x0000001900097c82 */ /* 0x000fe20008000000 */
[----:B------:R-:W-:Y:S01]  /*aeb0*/  UMOV UR10, UR27 ;  /* 0x0000001b000a7c82 */ /* 0x000fe20008000000 */
[----:B------:R-:W-:Y:S01]  /*aec0*/  UMOV UR12, UR28 ;  /* 0x0000001c000c7c82 */ /* 0x000fe20008000000 */
[----:B------:R-:W-:-:S02]  /*aed0*/  LOP3.LUT R3, R3, R4, RZ, 0x3c, !PT ;  /* 0x0000000403037212 */ /* 0x000fc400078e3cff */
[----:B------:R-:W-:Y:S01]  /*aee0*/  SEL R5, R5, RZ, P0 ;  /* 0x000000ff05057207 */ /* 0x000fe20000000000 */
[----:B------:R0:W-:Y:S01]  /*aef0*/  UTMALDG.3D [UR16], [UR4], desc[UR6] ;  /* 0x00000610040075b4 */ /* 0x0001e20008011000 */
[----:B------:R0:W-:Y:S02]  /*af00*/  UTMALDG.3D [UR8], [UR14], desc[UR6] ;  /* 0x000006080e0075b4 */ /* 0x0001e40008011000 */
[----:B0-----:R-:W-:Y:S05]  /*af10*/  @P1 BRA `(.L_x_186) ;  /* 0xfffffffc00301947 */ /* 0x001fea000383ffff */
.L_x_180:
[----:B------:R-:W-:Y:S05]  /*af20*/  BSYNC B6 ;  /* 0x0000000000067941 */ /* 0x000fea0003800000 */
.L_x_179:
[----:B------:R-:W-:Y:S01]  /*af30*/  LOP3.LUT P1, RZ, R24, 0xff, RZ, 0xc0, !PT ;  /* 0x000000ff18ff7812 */ /* 0x000fe2000782c0ff */
[----:B------:R-:W-:Y:S01]  /*af40*/  IMAD.IADD R3, R25, 0x1, R28 ;  /* 0x0000000119037824 */ /* 0x000fe200078e021c */
[----:B------:R-:W-:Y:S01]  /*af50*/  IADD3 R16, P2, R16, UR38, RZ ;  /* 0x0000002610107c10 */ /* 0x000fe2000ff5e0ff */
[----:B------:R-:W-:Y:S01]  /*af60*/  ULDC.64 UR4, c[0x0][0x650] ;  /* 0x0001940000047ab9 */ /* 0x000fe20000000a00 */
[----:B------:R-:W-:Y:S01]  /*af70*/  BSSY B0, `(.L_x_187) ;  /* 0x000006a000007945 */ /* 0x000fe20003800000 */
[----:B------:R-:W-:Y:S01]  /*af80*/  IMAD.MOV.U32 R31, RZ, RZ, -0x1 ;  /* 0xffffffffff1f7424 */ /* 0x000fe200078e00ff */
[----:B------:R-:W-:Y:S01]  /*af90*/  ISETP.GT.U32.AND P0, PT, R3, 0x4, PT ;  /* 0x000000040300780c */ /* 0x000fe20003f04070 */
[----:B------:R-:W-:Y:S01]  /*afa0*/  IMAD.MOV.U32 R30, RZ, RZ, -0x1 ;  /* 0xffffffffff1e7424 */ /* 0x000fe200078e00ff */
[----:B------:R-:W-:Y:S01]  /*afb0*/  IADD3.X R17, R17, UR43, RZ, P2, !PT ;  /* 0x0000002b11117c10 */ /* 0x000fe200097fe4ff */
[----:B------:R-:W-:Y:S01]  /*afc0*/  IMAD.MOV.U32 R29, RZ, RZ, -0x1 ;  /* 0xffffffffff1d7424 */ /* 0x000fe200078e00ff */
[----:B------:R-:W-:-:S02]  /*afd0*/  ISETP.LT.U32.AND P0, PT, R25, 0x5, P0 ;  /* 0x000000051900780c */ /* 0x000fc40000701070 */
[----:B------:R-:W-:Y:S01]  /*afe0*/  PRMT R24, RZ, 0x7610, R24 ;  /* 0x00007610ff187816 */ /* 0x000fe20000000018 */
[----:B------:R-:W0:Y:S01]  /*aff0*/  @P1 S2R R5, SR_CgaCtaId ;  /* 0x0000000000051919 */ /* 0x000e220000008800 */
[----:B------:R-:W-:-:S04]  /*b000*/  @P1 MOV R0, 0x400 ;  /* 0x0000040000001802 */ /* 0x000fc80000000f00 */
[----:B0-----:R-:W-:Y:S01]  /*b010*/  @P1 LEA R0, R5, R0, 0x18 ;  /* 0x0000000005001211 */ /* 0x001fe200078ec0ff */
[----:B------:R-:W-:-:S03]  /*b020*/  IMAD.WIDE.U32 R4, R3, -0x33333333, RZ ;  /* 0xcccccccd03047825 */ /* 0x000fc600078e00ff */
[----:B------:R0:W-:Y:S01]  /*b030*/  @P1 SYNCS.ARRIVE.TRANS64.A1T0 RZ, [R0+URZ+0x68], RZ ;  /* 0x000068ff00ff19a7 */ /* 0x0001e2000810003f */
[----:B------:R-:W-:Y:S02]  /*b040*/  ISETP.GE.U32.AND P1, PT, R25, 0x5, PT ;  /* 0x000000051900780c */ /* 0x000fe40003f26070 */
[----:B------:R-:W-:Y:S02]  /*b050*/  SHF.R.U32.HI R4, RZ, 0x2, R5 ;  /* 0x00000002ff047819 */ /* 0x000fe40000011605 */
[----:B0-----:R-:W-:-:S03]  /*b060*/  SEL R0, RZ, 0x1, !P0 ;  /* 0x00000001ff007807 */ /* 0x001fc60004000000 */
[----:B------:R-:W-:Y:S01]  /*b070*/  IMAD R28, R4, -0x5, R3 ;  /* 0xfffffffb041c7824 */ /* 0x000fe200078e0203 */
[----:B------:R-:W-:Y:S02]  /*b080*/  ISETP.GE.U32.AND P0, PT, R16, UR4, PT ;  /* 0x0000000410007c0c */ /* 0x000fe4000bf06070 */
[----:B------:R-:W-:Y:S02]  /*b090*/  LOP3.LUT R27, R27, R0, RZ, 0x3c, !PT ;  /* 0x000000001b1b7212 */ /* 0x000fe400078e3cff */
[----:B------:R-:W-:Y:S02]  /*b0a0*/  ISETP.GE.U32.AND.EX P0, PT, R17, UR5, PT, P0 ;  /* 0x0000000511007c0c */ /* 0x000fe4000bf06100 */
[----:B------:R-:W-:Y:S02]  /*b0b0*/  @P1 LOP3.LUT R27, R27, 0x1, R4, 0x78, !PT ;  /* 0x000000011b1b1812 */ /* 0x000fe400078e7804 */
[----:B------:R-:W-:-:S09]  /*b0c0*/  PRMT R0, RZ, 0x7610, R0 ;  /* 0x00007610ff007816 */ /* 0x000fd20000000000 */
[----:B------:R-:W-:Y:S05]  /*b0d0*/  @P0 BRA `(.L_x_188) ;  /* 0x00000004004c0947 */ /* 0x000fea0003800000 */
[----:B------:R-:W-:Y:S01]  /*b0e0*/  ULDC.64 UR4, c[0x0][0x628] ;  /* 0x00018a0000047ab9 */ /* 0x000fe20000000a00 */
[----:B------:R-:W0:Y:S01]  /*b0f0*/  S2R R10, SR_CTAID.X ;  /* 0x00000000000a7919 */ /* 0x000e220000002500 */
[----:B------:R-:W-:Y:S01]  /*b100*/  ISETP.NE.U32.AND P0, PT, RZ, UR4, PT ;  /* 0x00000004ff007c0c */ /* 0x000fe2000bf05070 */
[----:B------:R-:W-:Y:S01]  /*b110*/  ULDC UR7, c[0x0][0x630] ;  /* 0x00018c0000077ab9 */ /* 0x000fe20000000800 */
[----:B------:R-:W-:Y:S01]  /*b120*/  IMAD.MOV.U32 R4, RZ, RZ, R16 ;  /* 0x000000ffff047224 */ /* 0x000fe200078e0010 */
[----:B------:R-:W1:Y:S01]  /*b130*/  S2R R0, SR_CTAID.Y ;  /* 0x0000000000007919 */ /* 0x000e620000002600 */
[----:B------:R-:W-:Y:S01]  /*b140*/  ISETP.NE.AND.EX P0, PT, RZ, UR5, PT, P0 ;  /* 0x00000005ff007c0c */ /* 0x000fe2000bf05300 */
[----:B------:R-:W-:-:S12]  /*b150*/  IMAD.MOV.U32 R5, RZ, RZ, R17 ;  /* 0x000000ffff057224 */ /* 0x000fd800078e0011 */
[----:B------:R-:W-:Y:S05]  /*b160*/  @!P0 BRA `(.L_x_189) ;  /* 0x0000000000288947 */ /* 0x000fea0003800000 */
[----:B------:R-:W-:Y:S02]  /*b170*/  ULDC UR6, c[0x0][0x634] ;  /* 0x00018d0000067ab9 */ /* 0x000fe40000000800 */
[----:B------:R-:W-:-:S05]  /*b180*/  IADD3 R9, P0, R16, UR6, RZ ;  /* 0x0000000610097c10 */ /* 0x000fca000ff1e0ff */
[----:B------:R-:W-:-:S04]  /*b190*/  IMAD.X R3, RZ, RZ, R17, P0 ;  /* 0x000000ffff037224 */ /* 0x000fc800000e0611 */
[----:B------:R-:W-:-:S04]  /*b1a0*/  IMAD.WIDE.U32 R6, R3, UR4, RZ ;  /* 0x0000000403067c25 */ /* 0x000fc8000f8e00ff */
[----:B------:R-:W-:-:S04]  /*b1b0*/  IMAD.WIDE.U32 R6, P0, R9, UR5, R6 ;  /* 0x0000000509067c25 */ /* 0x000fc8000f800006 */
[----:B------:R-:W-:-:S04]  /*b1c0*/  IMAD.WIDE.U32 R8, R9, UR4, RZ ;  /* 0x0000000409087c25 */ /* 0x000fc8000f8e00ff */
[----:B------:R-:W-:Y:S01]  /*b1d0*/  IMAD.X R5, RZ, RZ, RZ, P0 ;  /* 0x000000ffff057224 */ /* 0x000fe200000e06ff */
[----:B------:R-:W-:Y:S01]  /*b1e0*/  IADD3 RZ, P0, R9, R6, RZ ;  /* 0x0000000609ff7210 */ /* 0x000fe20007f1e0ff */
[----:B------:R-:W-:-:S04]  /*b1f0*/  IMAD.MOV.U32 R4, RZ, RZ, R7 ;  /* 0x000000ffff047224 */ /* 0x000fc800078e0007 */
[----:B------:R-:W-:-:S08]  /*b200*/  IMAD.WIDE.U32.X R4, R3, UR5, R4, P0 ;  /* 0x0000000503047c25 */ /* 0x000fd000080e0404 */
.L_x_189:
[--C-:B------:R-:W-:Y:S01]  /*b210*/  SHF.R.U64 R29, R4, UR7, R5.reuse ;  /* 0x00000007041d7c19 */ /* 0x100fe20008001205 */
[----:B------:R-:W-:Y:S01]  /*b220*/  ULDC.64 UR4, c[0x0][0x620] ;  /* 0x0001880000047ab9 */ /* 0x000fe20000000a00 */
[----:B------:R-:W-:Y:S01]  /*b230*/  SHF.R.U32.HI R3, RZ, UR7, R5 ;  /* 0x00000007ff037c19 */ /* 0x000fe20008011605 */
[----:B------:R-:W2:Y:S01]  /*b240*/  LDC R15, c[0x0][0x144] ;  /* 0x00005100ff0f7b82 */ /* 0x000ea20000000800 */
[----:B------:R-:W-:Y:S01]  /*b250*/  IADD3 R6, P0, RZ, -R29, RZ ;  /* 0x8000001dff067210 */ /* 0x000fe20007f1e0ff */
[----:B------:R-:W-:Y:S01]  /*b260*/  ULDC.64 UR8, c[0x0][0x640] ;  /* 0x0001900000087ab9 */ /* 0x000fe20000000a00 */
[----:B0-----:R-:W-:Y:S01]  /*b270*/  I2FP.F32.U32 R7, R10 ;  /* 0x0000000a00077245 */ /* 0x001fe20000201000 */
[----:B------:R-:W-:Y:S02]  /*b280*/  ULDC UR6, c[0x0][0x608] ;  /* 0x0001820000067ab9 */ /* 0x000fe40000000800 */
[----:B------:R-:W-:Y:S01]  /*b290*/  IMAD.X R3, RZ, RZ, ~R3, P0 ;  /* 0x000000ffff037224 */ /* 0x000fe200000e0e03 */
[----:B------:R-:W-:Y:S01]  /*b2a0*/  ISETP.NE.U32.AND P0, PT, RZ, UR8, PT ;  /* 0x00000008ff007c0c */ /* 0x000fe2000bf05070 */
[----:B------:R-:W-:Y:S01]  /*b2b0*/  IMAD.WIDE.U32 R4, R6, UR4, R16 ;  /* 0x0000000406047c25 */ /* 0x000fe2000f8e0010 */
[----:B------:R-:W0:Y:S02]  /*b2c0*/  LDC R9, c[0x0][0x148] ;  /* 0x00005200ff097b82 */ /* 0x000e240000000800 */
[----:B------:R-:W-:Y:S01]  /*b2d0*/  ISETP.NE.AND.EX P0, PT, RZ, UR9, PT, P0 ;  /* 0x00000009ff007c0c */ /* 0x000fe2000bf05300 */
[----:B------:R-:W-:Y:S01]  /*b2e0*/  IMAD R3, R3, UR4, RZ ;  /* 0x0000000403037c24 */ /* 0x000fe2000f8e02ff */
[----:B------:R-:W-:-:S02]  /*b2f0*/  ULDC UR4, c[0x0][0x150] ;  /* 0x0000540000047ab9 */ /* 0x000fc40000000800 */
[----:B------:R-:W-:Y:S01]  /*b300*/  FMUL R7, R7, UR4 ;  /* 0x0000000407077c20 */ /* 0x000fe20008400000 */
[----:B------:R-:W-:Y:S01]  /*b310*/  IMAD R3, R6, UR5, R3 ;  /* 0x0000000506037c24 */ /* 0x000fe2000f8e0203 */
[----:B------:R-:W-:Y:S01]  /*b320*/  ULDC UR4, c[0x0][0x618] ;  /* 0x0001860000047ab9 */ /* 0x000fe20000000800 */
[----:B------:R-:W-:Y:S02]  /*b330*/  ULDC UR5, c[0x0][0x154] ;  /* 0x0000550000057ab9 */ /* 0x000fe40000000800 */
[----:B------:R-:W-:Y:S01]  /*b340*/  IMAD.IADD R5, R5, 0x1, R3 ;  /* 0x0000000105057824 */ /* 0x000fe200078e0203 */
[----:B------:R-:W3:Y:S04]  /*b350*/  F2I.U32.TRUNC.NTZ R7, R7 ;  /* 0x0000000700077305 */ /* 0x000ee8000020f000 */
[----:B------:R-:W-:-:S02]  /*b360*/  SHF.R.U64 R3, R4, UR4, R5 ;  /* 0x0000000404037c19 */ /* 0x000fc40008001205 */
[----:B-1----:R-:W-:-:S05]  /*b370*/  I2FP.F32.U32 R4, R0 ;  /* 0x0000000000047245 */ /* 0x002fca0000201000 */
[----:B------:R-:W-:Y:S01]  /*b380*/  FMUL R12, R4, UR5 ;  /* 0x00000005040c7c20 */ /* 0x000fe20008400000 */
[----:B------:R-:W-:Y:S01]  /*b390*/  SHF.R.U32.HI R4, RZ, UR4, R5 ;  /* 0x00000004ff047c19 */ /* 0x000fe20008011605 */
[----:B------:R-:W-:Y:S01]  /*b3a0*/  ULDC UR4, c[0x0][0x658] ;  /* 0x0001960000047ab9 */ /* 0x000fe20000000800 */
[----:B---3--:R-:W-:Y:S02]  /*b3b0*/  IMAD.MOV R7, RZ, RZ, -R7 ;  /* 0x000000ffff077224 */ /* 0x008fe400078e0a07 */
[--C-:B------:R-:W-:Y:S01]  /*b3c0*/  SHF.R.U64 R11, R3, UR6, R4.reuse ;  /* 0x00000006030b7c19 */ /* 0x100fe20008001204 */
[----:B------:R-:W1:Y:S01]  /*b3d0*/  F2I.U32.TRUNC.NTZ R12, R12 ;  /* 0x0000000c000c7305 */ /* 0x000e62000020f000 */
[----:B------:R-:W-:Y:S01]  /*b3e0*/  SHF.R.U32.HI R4, RZ, UR6, R4 ;  /* 0x00000006ff047c19 */ /* 0x000fe20008011604 */
[----:B--2---:R-:W-:-:S03]  /*b3f0*/  IMAD R10, R15, R7, R10 ;  /* 0x000000070f0a7224 */ /* 0x004fc600078e020a */
[--C-:B------:R-:W-:Y:S02]  /*b400*/  SHF.R.U64 R8, R11, UR4, R4.reuse ;  /* 0x000000040b087c19 */ /* 0x100fe40008001204 */
[----:B------:R-:W-:-:S03]  /*b410*/  SHF.R.U32.HI R13, RZ, UR4, R4 ;  /* 0x00000004ff0d7c19 */ /* 0x000fc60008011604 */
[----:B------:R-:W-:Y:S02]  /*b420*/  IMAD.MOV.U32 R4, RZ, RZ, R8 ;  /* 0x000000ffff047224 */ /* 0x000fe400078e0008 */
[----:B------:R-:W-:Y:S01]  /*b430*/  IMAD.MOV.U32 R5, RZ, RZ, R13 ;  /* 0x000000ffff057224 */ /* 0x000fe200078e000d */
[----:B01----:R-:W-:Y:S06]  /*b440*/  @!P0 BRA `(.L_x_190) ;  /* 0x0000000000288947 */ /* 0x003fec0003800000 */
[----:B------:R-:W-:Y:S02]  /*b450*/  ULDC UR4, c[0x0][0x64c] ;  /* 0x0001930000047ab9 */ /* 0x000fe40000000800 */
[----:B------:R-:W-:-:S05]  /*b460*/  IADD3 R5, P0, R8, UR4, RZ ;  /* 0x0000000408057c10 */ /* 0x000fca000ff1e0ff */
[----:B------:R-:W-:-:S04]  /*b470*/  IMAD.X R13, RZ, RZ, R13, P0 ;  /* 0x000000ffff0d7224 */ /* 0x000fc800000e060d */
[----:B------:R-:W-:-:S04]  /*b480*/  IMAD.WIDE.U32 R6, R13, UR8, RZ ;  /* 0x000000080d067c25 */ /* 0x000fc8000f8e00ff */
[----:B------:R-:W-:-:S04]  /*b490*/  IMAD.WIDE.U32 R6, P0, R5, UR9, R6 ;  /* 0x0000000905067c25 */ /* 0x000fc8000f800006 */
[----:B------:R-:W-:-:S04]  /*b4a0*/  IMAD.WIDE.U32 R4, R5, UR8, RZ ;  /* 0x0000000805047c25 */ /* 0x000fc8000f8e00ff */
[----:B------:R-:W-:Y:S01]  /*b4b0*/  IMAD.MOV.U32 R4, RZ, RZ, R7 ;  /* 0x000000ffff047224 */ /* 0x000fe200078e0007 */
[----:B------:R-:W-:Y:S01]  /*b4c0*/  IADD3 RZ, P1, R5, R6, RZ ;  /* 0x0000000605ff7210 */ /* 0x000fe20007f3e0ff */
[----:B------:R-:W-:-:S04]  /*b4d0*/  IMAD.X R5, RZ, RZ, RZ, P0 ;  /* 0x000000ffff057224 */ /* 0x000fc800000e06ff */
[----:B------:R-:W-:-:S08]  /*b4e0*/  IMAD.WIDE.U32.X R4, R13, UR9, R4, P1 ;  /* 0x000000090d047c25 */ /* 0x000fd000088e0404 */
.L_x_190:
[----:B------:R-:W-:Y:S01]  /*b4f0*/  ISETP.NE.AND P0, PT, R2, 0x1, PT ;  /* 0x000000010200780c */ /* 0x000fe20003f05270 */
[----:B------:R-:W-:Y:S01]  /*b500*/  ULDC UR4, c[0x0][0x648] ;  /* 0x0001920000047ab9 */ /* 0x000fe20000000800 */
[----:B------:R-:W-:Y:S01]  /*b510*/  LOP3.LUT R11, R11, UR42, RZ, 0xc0, !PT ;  /* 0x0000002a0b0b7c12 */ /* 0x000fe2000f8ec0ff */
[----:B------:R-:W-:Y:S01]  /*b520*/  IMAD.MOV R12, RZ, RZ, -R12 ;  /* 0x000000ffff0c7224 */ /* 0x000fe200078e0a0c */
[----:B------:R-:W-:Y:S01]  /*b530*/  SHF.R.U64 R4, R4, UR4, R5 ;  /* 0x0000000404047c19 */ /* 0x000fe20008001205 */
[----:B------:R-:W-:Y:S01]  /*b540*/  ULDC UR4, c[0x0][0x638] ;  /* 0x00018e0000047ab9 */ /* 0x000fe20000000800 */
[----:B------:R-:W-:Y:S01]  /*b550*/  LOP3.LUT R31, R3, UR40, RZ, 0xc0, !PT ;  /* 0x00000028031f7c12 */ /* 0x000fe2000f8ec0ff */
[----:B------:R-:W-:Y:S02]  /*b560*/  ULDC UR5, c[0x0][0x610] ;  /* 0x0001840000057ab9 */ /* 0x000fe40000000800 */
[----:B------:R-:W-:Y:S02]  /*b570*/  IMAD.MOV R5, RZ, RZ, -R4 ;  /* 0x000000ffff057224 */ /* 0x000fe400078e0a04 */
[----:B------:R-:W-:-:S02]  /*b580*/  IMAD R11, R4, UR41, R11 ;  /* 0x00000029040b7c24 */ /* 0x000fc4000f8e020b */
[----:B------:R-:W-:Y:S02]  /*b590*/  @P0 IMAD R10, R9, R12, R0 ;  /* 0x0000000c090a0224 */ /* 0x000fe400078e0200 */
[----:B------:R-:W-:Y:S01]  /*b5a0*/  IMAD R8, R5, UR4, R8 ;  /* 0x0000000405087c24 */ /* 0x000fe2000f8e0208 */
[----:B------:R-:W-:Y:S01]  /*b5b0*/  ULDC UR4, c[0x0][0x600] ;  /* 0x0001800000047ab9 */ /* 0x000fe20000000800 */
[----:B------:R-:W-:Y:S02]  /*b5c0*/  IMAD R10, R11, UR5, R10 ;  /* 0x000000050b0a7c24 */ /* 0x000fe4000f8e020a */
[----:B------:R-:W-:Y:S02]  /*b5d0*/  IMAD R31, R8, UR4, R31 ;  /* 0x00000004081f7c24 */ /* 0x000fe4000f8e021f */
[----:B------:R-:W-:-:S03]  /*b5e0*/  IMAD.MOV.U32 R0, RZ, RZ, 0x1 ;  /* 0x00000001ff007424 */ /* 0x000fc600078e00ff */
[----:B------:R-:W-:Y:S02]  /*b5f0*/  SEL R30, R31, R10, !P0 ;  /* 0x0000000a1f1e7207 */ /* 0x000fe40004000000 */
[----:B------:R-:W-:-:S07]  /*b600*/  SEL R31, R10, R31, !P0 ;  /* 0x0000001f0a1f7207 */ /* 0x000fce0004000000 */
.L_x_188:
[----:B------:R-:W-:Y:S05]  /*b610*/  BSYNC B0 ;  /* 0x0000000000007941 */ /* 0x000fea0003800000 */
.L_x_187:
[----:B------:R-:W-:-:S13]  /*b620*/  LOP3.LUT P0, RZ, R0, 0xff, RZ, 0xc0, !PT ;  /* 0x000000ff00ff7812 */ /* 0x000fda000780c0ff */
[----:B------:R-:W-:Y:S05]  /*b630*/  @P0 BRA `(.L_x_191) ;  /* 0xfffffff000880947 */ /* 0x000fea000383ffff */
[----:B------:R-:W-:Y:S05]  /*b640*/  BSYNC B7 ;  /* 0x0000000000077941 */ /* 0x000fea0003800000 */
.L_x_177:
[----:B------:R-:W-:-:S03]  /*b650*/  UMOV UR4, 0xffffffff ;  /* 0xffffffff00047882 */ /* 0x000fc60000000000 */
[----:B------:R-:W-:Y:S05]  /*b660*/  BRA.DIV UR4, `(.L_x_192) ;  /* 0x0000000604687947 */ /* 0x000fea000b800000 */
[----:B------:R-:W-:-:S13]  /*b670*/  ELECT P6, URZ, PT ;  /* 0x00000000003f782f */ /* 0x000fda00038c0000 */
.L_x_209:
[----:B------:R-:W-:Y:S04]  /*b680*/  BSSY B0, `(.L_x_193) ;  /* 0x0000034000007945 */ /* 0x000fe80003800000 */
[----:B------:R-:W-:Y:S05]  /*b690*/  @!P6 BRA `(.L_x_194) ;  /* 0x0000000000c8e947 */ /* 0x000fea0003800000 */
[----:B------:R-:W-:-:S04]  /*b6a0*/  LOP3.LUT R19, R19, 0x2, RZ, 0xfc, !PT ;  /* 0x0000000213137812 */ /* 0x000fc800078efcff */
[----:B------:R-:W-:-:S13]  /*b6b0*/  ISETP.NE.AND P0, PT, R19, 0x3, PT ;  /* 0x000000031300780c */ /* 0x000fda0003f05270 */
[----:B------:R-:W-:Y:S05]  /*b6c0*/  @!P0 BRA `(.L_x_195) ;  /* 0x0000000000048947 */ /* 0x000fea0003800000 */
[----:B------:R-:W-:Y:S01]  /*b6d0*/  BPT.TRAP 0x1 ;  /* 0x000000040000795c */ /* 0x000fe20000300000 */
.L_x_195:
[----:B------:R-:W0:Y:S01]  /*b6e0*/  S2R R3, SR_CgaCtaId ;  /* 0x0000000000037919 */ /* 0x000e220000008800 */
[----:B------:R-:W-:Y:S02]  /*b6f0*/  MOV R0, 0x400 ;  /* 0x0000040000007802 */ /* 0x000fe40000000f00 */
[----:B------:R-:W-:Y:S02]  /*b700*/  SHF.L.U32 R2, R27, 0x1f, RZ ;  /* 0x0000001f1b027819 */ /* 0x000fe400000006ff */
[----:B0-----:R-:W-:-:S05]  /*b710*/  LEA R3, R3, R0, 0x18 ;  /* 0x0000000003037211 */ /* 0x001fca00078ec0ff */
[----:B------:R-:W-:-:S04]  /*b720*/  VIADD R3, R3, 0x28 ;  /* 0x0000002803037836 */ /* 0x000fc80000000000 */
[C---:B------:R-:W-:Y:S02]  /*b730*/  IMAD R5, R28.reuse, 0x8, R3 ;  /* 0x000000081c057824 */ /* 0x040fe400078e0203 */
[----:B------:R-:W-:Y:S02]  /*b740*/  VIADD R28, R28, 0x1 ;  /* 0x000000011c1c7836 */ /* 0x000fe40000000000 */
[----:B------:R-:W0:Y:S03]  /*b750*/  SYNCS.PHASECHK.TRANS64.TRYWAIT P0, [R5+URZ], R2 ;  /* 0x00000002050075a7 */ /* 0x000e26000800017f */
[----:B------:R-:W-:-:S04]  /*b760*/  ISETP.NE.AND P1, PT, R28, 0x5, PT ;  /* 0x000000051c00780c */ /* 0x000fc80003f25270 */
[----:B------:R-:W-:Y:S02]  /*b770*/  SEL R0, RZ, 0x1, P1 ;  /* 0x00000001ff007807 */ /* 0x000fe40000800000 */
[----:B------:R-:W-:Y:S02]  /*b780*/  SEL R28, R28, RZ, P1 ;  /* 0x000000ff1c1c7207 */ /* 0x000fe40000800000 */
[----:B------:R-:W-:-:S03]  /*b790*/  LOP3.LUT R27, R27, R0, RZ, 0x3c, !PT ;  /* 0x000000001b1b7212 */ /* 0x000fc600078e3cff */
[----:B------:R-:W-:Y:S01]  /*b7a0*/  IMAD R7, R28, 0x8, R3 ;  /* 0x000000081c077824 */ /* 0x000fe200078e0203 */
[----:B------:R-:W-:Y:S01]  /*b7b0*/  SHF.L.U32 R4, R27, 0x1f, RZ ;  /* 0x0000001f1b047819 */ /* 0x000fe200000006ff */
[----:B0-----:R-:W-:Y:S06]  /*b7c0*/  @!P0 BRA `(.L_x_196) ;  /* 0x0000000400308947 */ /* 0x001fec0003800000 */
.L_x_210:
[----:B------:R-:W1:Y:S01]  /*b7d0*/  SYNCS.PHASECHK.TRANS64.TRYWAIT P0, [R7+URZ], R4 ;  /* 0x00000004070075a7 */ /* 0x000e62000800017f */
[----:B------:R-:W-:-:S05]  /*b7e0*/  VIADD R0, R28, 0x1 ;  /* 0x000000011c007836 */ /* 0x000fca0000000000 */
[----:B------:R-:W-:-:S04]  /*b7f0*/  ISETP.NE.AND P1, PT, R0, 0x5, PT ;  /* 0x000000050000780c */ /* 0x000fc80003f25270 */
[----:B0-----:R-:W-:Y:S02]  /*b800*/  SEL R2, RZ, 0x1, P1 ;  /* 0x00000001ff027807 */ /* 0x001fe40000800000 */
[----:B------:R-:W-:Y:S02]  /*b810*/  SEL R0, R0, RZ, P1 ;  /* 0x000000ff00007207 */ /* 0x000fe40000800000 */
[----:B------:R-:W-:-:S03]  /*b820*/  LOP3.LUT R27, R27, R2, RZ, 0x3c, !PT ;  /* 0x000000021b1b7212 */ /* 0x000fc600078e3cff */
[----:B------:R-:W-:Y:S01]  /*b830*/  IMAD R6, R0, 0x8, R3 ;  /* 0x0000000800067824 */ /* 0x000fe200078e0203 */
[----:B------:R-:W-:Y:S01]  /*b840*/  SHF.L.U32 R5, R27, 0x1f, RZ ;  /* 0x0000001f1b057819 */ /* 0x000fe200000006ff */
[----:B-1----:R-:W-:Y:S06]  /*b850*/  @!P0 BRA `(.L_x_197) ;  /* 0x0000000400208947 */ /* 0x002fec0003800000 */
.L_x_211:
[----:B------:R-:W1:Y:S01]  /*b860*/  SYNCS.PHASECHK.TRANS64.TRYWAIT P0, [R6+URZ], R5 ;  /* 0x00000005060075a7 */ /* 0x000e62000800017f */
[----:B------:R-:W-:-:S05]  /*b870*/  VIADD R0, R0, 0x1 ;  /* 0x0000000100007836 */ /* 0x000fca0000000000 */
[----:B------:R-:W-:-:S04]  /*b880*/  ISETP.NE.AND P1, PT, R0, 0x5, PT ;  /* 0x000000050000780c */ /* 0x000fc80003f25270 */
[----:B------:R-:W-:Y:S02]  /*b890*/  SEL R2, RZ, 0x1, P1 ;  /* 0x00000001ff027807 */ /* 0x000fe40000800000 */
[----:B------:R-:W-:Y:S02]  /*b8a0*/  SEL R0, R0, RZ, P1 ;  /* 0x000000ff00007207 */ /* 0x000fe40000800000 */
[----:B------:R-:W-:-:S03]  /*b8b0*/  LOP3.LUT R27, R27, R2, RZ, 0x3c, !PT ;  /* 0x000000021b1b7212 */ /* 0x000fc600078e3cff */
[----:B0-----:R-:W-:Y:S01]  /*b8c0*/  IMAD R7, R0, 0x8, R3 ;  /* 0x0000000800077824 */ /* 0x001fe200078e0203 */
[----:B------:R-:W-:Y:S01]  /*b8d0*/  SHF.L.U32 R4, R27, 0x1f, RZ ;  /* 0x0000001f1b047819 */ /* 0x000fe200000006ff */
[----:B-1----:R-:W-:Y:S06]  /*b8e0*/  @!P0 BRA `(.L_x_198) ;  /* 0x0000000400108947 */ /* 0x002fec0003800000 */
.L_x_212:
[----:B------:R-:W1:Y:S01]  /*b8f0*/  SYNCS.PHASECHK.TRANS64.TRYWAIT P0, [R7+URZ], R4 ;  /* 0x00000004070075a7 */ /* 0x000e62000800017f */
[----:B------:R-:W-:-:S05]  /*b900*/  VIADD R0, R0, 0x1 ;  /* 0x0000000100007836 */ /* 0x000fca0000000000 */
[----:B------:R-:W-:-:S04]  /*b910*/  ISETP.NE.AND P1, PT, R0, 0x5, PT ;  /* 0x000000050000780c */ /* 0x000fc80003f25270 */
[----:B------:R-:W-:Y:S02]  /*b920*/  SEL R2, RZ, 0x1, P1 ;  /* 0x00000001ff027807 */ /* 0x000fe40000800000 */
[----:B------:R-:W-:Y:S02]  /*b930*/  SEL R0, R0, RZ, P1 ;  /* 0x000000ff00007207 */ /* 0x000fe40000800000 */
[----:B------:R-:W-:Y:S01]  /*b940*/  LOP3.LUT R2, R27, R2, RZ, 0x3c, !PT ;  /* 0x000000021b027212 */ /* 0x000fe200078e3cff */
[----:B-1----:R-:W-:Y:S06]  /*b950*/  @!P0 BRA `(.L_x_199) ;  /* 0x0000000400088947 */ /* 0x002fec0003800000 */
.L_x_213:
[----:B------:R-:W-:Y:S01]  /*b960*/  IMAD R3, R0, 0x8, R3 ;  /* 0x0000000800037824 */ /* 0x000fe200078e0203 */
[----:B------:R-:W-:-:S07]  /*b970*/  SHF.L.U32 R0, R2, 0x1f, RZ ;  /* 0x0000001f02007819 */ /* 0x000fce00000006ff */
.L_x_200:
[----:B--2---:R2:W3:Y:S02]  /*b980*/  SYNCS.PHASECHK.TRANS64.TRYWAIT P0, [R3+URZ], R0 ;  /* 0x00000000030075a7 */ /* 0x0044e4000800017f */
[----:B---3--:R-:W-:Y:S05]  /*b990*/  @!P0 NANOSLEEP.SYNCS 0x989680 ;  /* 0x009896800000895d */ /* 0x008fea0003900000 */
[----:B------:R-:W3:Y:S02]  /*b9a0*/  @!P0 SYNCS.PHASECHK.TRANS64 P0, [R3+URZ], R0 ;  /* 0x00000000030085a7 */ /* 0x000ee4000800007f */
[----:B---3--:R-:W-:Y:S05]  /*b9b0*/  @!P0 BRA `(.L_x_200) ;  /* 0xfffffffc00f08947 */ /* 0x008fea000383ffff */
.L_x_194:
[----:B------:R-:W-:Y:S05]  /*b9c0*/  BSYNC B0 ;  /* 0x0000000000007941 */ /* 0x000fea0003800000 */
.L_x_193:
[----:B------:R-:W-:Y:S05]  /*b9d0*/  EXIT ;  /* 0x000000000000794d */ /* 0x000fea0003800000 */
.L_x_16:
[----:B------:R-:W-:Y:S02]  /*b9e0*/  IMAD.MOV.U32 R12, RZ, RZ, RZ ;  /* 0x000000ffff0c7224 */ /* 0x000fe400078e00ff */
[----:B------:R-:W-:Y:S02]  /*b9f0*/  IMAD.MOV.U32 R11, RZ, RZ, 0x1f ;  /* 0x0000001fff0b7424 */ /* 0x000fe400078e00ff */
[----:B------:R-:W-:-:S07]  /*ba00*/  IMAD.MOV.U32 R15, RZ, RZ, -0x1 ;  /* 0xffffffffff0f7424 */ /* 0x000fce00078e00ff */
[----:B012--5:R-:W-:Y:S05]  /*ba10*/  WARPSYNC.COLLECTIVE R15, `(.L_x_201) ;  /* 0x000000000f087348 */ /* 0x027fea0003c00000 */
[----:B------:R3:W4:Y:S02]  /*ba20*/  SHFL.IDX P6, R14, R13, R12, R11 ;  /* 0x0000000c0d0e7389 */ /* 0x00072400000c000b */
[----:B012345:R-:W-:Y:S01]  /*ba30*/  ENDCOLLECTIVE ;  /* 0x000000000000791b */ /* 0x03ffe20003800000 */
.L_x_201:
[----:B------:R-:W-:Y:S05]  /*ba40*/  BRA `(.L_x_202) ;  /* 0xffffff5800407947 */ /* 0x000fea000383ffff */
.L_x_20:
[----:B-1----:R1:W3:Y:S02]  /*ba50*/  SYNCS.PHASECHK.TRANS64.TRYWAIT P1, [R4+URZ], R3 ;  /* 0x00000003040075a7 */ /* 0x0022e4000802017f */
[----:B---3--:R-:W-:Y:S05]  /*ba60*/  @!P1 NANOSLEEP.SYNCS 0x989680 ;  /* 0x009896800000995d */ /* 0x008fea0003900000 */
[----:B------:R-:W3:Y:S02]  /*ba70*/  @!P1 SYNCS.PHASECHK.TRANS64 P1, [R4+URZ], R3 ;  /* 0x00000003040095a7 */ /* 0x000ee4000802007f */
[----:B---3--:R-:W-:Y:S05]  /*ba80*/  @!P1 BRA `(.L_x_20) ;  /* 0xfffffffc00f09947 */ /* 0x008fea000383ffff */
[----:B------:R-:W-:Y:S05]  /*ba90*/  BRA `(.L_x_19) ;  /* 0xffffff58006c7947 */ /* 0x000fea000383ffff */
.L_x_25:
[----:B0-----:R0:W1:Y:S02]  /*baa0*/  SYNCS.PHASECHK.TRANS64.TRYWAIT P1, [R7+URZ], R8 ;  /* 0x00000008070075a7 */ /* 0x001064000802017f */
[----:B-1----:R-:W-:Y:S05]  /*bab0*/  @!P1 NANOSLEEP.SYNCS 0x989680 ;  /* 0x009896800000995d */ /* 0x002fea0003900000 */
[----:B------:R-:W1:Y:S02]  /*bac0*/  @!P1 SYNCS.PHASECHK.TRANS64 P1, [R7+URZ], R8 ;  /* 0x00000008070095a7 */ /* 0x000e64000802007f */
[----:B-1----:R-:W-:Y:S05]  /*bad0*/  @!P1 BRA `(.L_x_25) ;  /* 0xfffffffc00f09947 */ /* 0x002fea000383ffff */
[----:B------:R-:W-:Y:S05]  /*bae0*/  BRA `(.L_x_24) ;  /* 0xffffff6c00387947 */ /* 0x000fea000383ffff */
.L_x_33:
[----:B0-----:R0:W1:Y:S02]  /*baf0*/  SYNCS.PHASECHK.TRANS64.TRYWAIT P1, [R10+URZ], R9 ;  /* 0x000000090a0075a7 */ /* 0x001064000802017f */
[----:B-1----:R-:W-:Y:S05]  /*bb00*/  @!P1 NANOSLEEP.SYNCS 0x989680 ;  /* 0x009896800000995d */ /* 0x002fea0003900000 */
[----:B------:R-:W1:Y:S02]  /*bb10*/  @!P1 SYNCS.PHASECHK.TRANS64 P1, [R10+URZ], R9 ;  /* 0x000000090a0095a7 */ /* 0x000e64000802007f */
[----:B-1----:R-:W-:Y:S05]  /*bb20*/  @!P1 BRA `(.L_x_33) ;  /* 0xfffffffc00f09947 */ /* 0x002fea000383ffff */
[----:B------:R-:W-:Y:S05]  /*bb30*/  BRA `(.L_x_32) ;  /* 0xffffff7c00e47947 */ /* 0x000fea000383ffff */
.L_x_178:
[----:B------:R-:W-:Y:S01]  /*bb40*/  BSSY B0, `(.L_x_203) ;  /* 0x0000006000007945 */ /* 0x000fe20003800000 */
[----:B------:R-:W-:-:S07]  /*bb50*/  IMAD.MOV.U32 R15, RZ, RZ, -0x1 ;  /* 0xffffffffff0f7424 */ /* 0x000fce00078e00ff */
[----:B------:R-:W-:Y:S05]  /*bb60*/  WARPSYNC.COLLECTIVE R15, `(.L_x_204) ;  /* 0x000000000f0c7348 */ /* 0x000fea0003c00000 */
[----:B------:R-:W-:Y:S02]  /*bb70*/  ELECT P6, UR62, PT ;  /* 0x00000000003e782f */ /* 0x000fe400038c0000 */
[----:B------:R-:W-:Y:S01]  /*bb80*/  MOV R14, UR62 ;  /* 0x0000003e000e7c02 */ /* 0x000fe20008000f00 */
[----:B------:R-:W-:Y:S10]  /*bb90*/  ENDCOLLECTIVE ;  /* 0x000000000000791b */ /* 0x000ff40003800000 */
.L_x_204:
[----:B------:R-:W-:Y:S05]  /*bba0*/  BSYNC B0 ;  /* 0x0000000000007941 */ /* 0x000fea0003800000 */
.L_x_203:
[----:B------:R-:W-:Y:S05]  /*bbb0*/  BRA `(.L_x_205) ;  /* 0xffffffec00347947 */ /* 0x000fea000383ffff */
.L_x_183:
[----:B0-----:R0:W2:Y:S02]  /*bbc0*/  SYNCS.PHASECHK.TRANS64.TRYWAIT P0, [R7+URZ+0x28], R4 ;  /* 0x00002804070075a7 */ /* 0x0010a4000800017f */
[----:B--2---:R-:W-:Y:S05]  /*bbd0*/  @!P0 NANOSLEEP.SYNCS 0x989680 ;  /* 0x009896800000895d */ /* 0x004fea0003900000 */
[----:B------:R-:W2:Y:S02]  /*bbe0*/  @!P0 SYNCS.PHASECHK.TRANS64 P0, [R7+URZ+0x28], R4 ;  /* 0x00002804070085a7 */ /* 0x000ea4000800007f */
[----:B--2---:R-:W-:Y:S05]  /*bbf0*/  @!P0 BRA `(.L_x_183) ;  /* 0xfffffffc00f08947 */ /* 0x004fea000383ffff */
[----:B------:R-:W-:Y:S05]  /*bc00*/  BRA `(.L_x_206) ;  /* 0xfffffff0000c7947 */ /* 0x000fea000383ffff */
.L_x_192:
[----:B------:R-:W-:Y:S01]  /*bc10*/  BSSY B0, `(.L_x_207) ;  /* 0x0000006000007945 */ /* 0x000fe20003800000 */
[----:B------:R-:W-:-:S07]  /*bc20*/  IMAD.MOV.U32 R15, RZ, RZ, -0x1 ;  /* 0xffffffffff0f7424 */ /* 0x000fce00078e00ff */
[----:B------:R-:W-:Y:S05]  /*bc30*/  WARPSYNC.COLLECTIVE R15, `(.L_x_208) ;  /* 0x000000000f0c7348 */ /* 0x000fea0003c00000 */
[----:B------:R-:W-:Y:S02]  /*bc40*/  ELECT P6, UR62, PT ;  /* 0x00000000003e782f */ /* 0x000fe400038c0000 */
[----:B------:R-:W-:Y:S01]  /*bc50*/  MOV R14, UR62 ;  /* 0x0000003e000e7c02 */ /* 0x000fe20008000f00 */
[----:B------:R-:W-:Y:S10]  /*bc60*/  ENDCOLLECTIVE ;  /* 0x000000000000791b */ /* 0x000ff40003800000 */
.L_x_208:
[----:B------:R-:W-:Y:S05]  /*bc70*/  BSYNC B0 ;  /* 0x0000000000007941 */ /* 0x000fea0003800000 */
.L_x_207:
[----:B------:R-:W-:Y:S05]  /*bc80*/  BRA `(.L_x_209) ;  /* 0xfffffff8007c7947 */ /* 0x000fea000383ffff */
.L_x_196:
[----:B0-----:R0:W1:Y:S02]  /*bc90*/  SYNCS.PHASECHK.TRANS64.TRYWAIT P0, [R5+URZ], R2 ;  /* 0x00000002050075a7 */ /* 0x001064000800017f */
[----:B-1----:R-:W-:Y:S05]  /*bca0*/  @!P0 NANOSLEEP.SYNCS 0x989680 ;  /* 0x009896800000895d */ /* 0x002fea0003900000 */
[----:B------:R-:W1:Y:S02]  /*bcb0*/  @!P0 SYNCS.PHASECHK.TRANS64 P0, [R5+URZ], R2 ;  /* 0x00000002050085a7 */ /* 0x000e64000800007f */
[----:B-1----:R-:W-:Y:S05]  /*bcc0*/  @!P0 BRA `(.L_x_196) ;  /* 0xfffffffc00f08947 */ /* 0x002fea000383ffff */
[----:B------:R-:W-:Y:S05]  /*bcd0*/  BRA `(.L_x_210) ;  /* 0xfffffff800bc7947 */ /* 0x000fea000383ffff */
.L_x_197:
[----:B0-----:R0:W1:Y:S02]  /*bce0*/  SYNCS.PHASECHK.TRANS64.TRYWAIT P0, [R7+URZ], R4 ;  /* 0x00000004070075a7 */ /* 0x001064000800017f */
[----:B-1----:R-:W-:Y:S05]  /*bcf0*/  @!P0 NANOSLEEP.SYNCS 0x989680 ;  /* 0x009896800000895d */ /* 0x002fea0003900000 */
[----:B------:R-:W1:Y:S02]  /*bd00*/  @!P0 SYNCS.PHASECHK.TRANS64 P0, [R7+URZ], R4 ;  /* 0x00000004070085a7 */ /* 0x000e64000800007f */
[----:B-1----:R-:W-:Y:S05]  /*bd10*/  @!P0 BRA `(.L_x_197) ;  /* 0xfffffffc00f08947 */ /* 0x002fea000383ffff */
[----:B------:R-:W-:Y:S05]  /*bd20*/  BRA `(.L_x_211) ;  /* 0xfffffff800cc7947 */ /* 0x000fea000383ffff */
.L_x_198:
[----:B0-----:R0:W1:Y:S02]  /*bd30*/  SYNCS.PHASECHK.TRANS64.TRYWAIT P0, [R6+URZ], R5 ;  /* 0x00000005060075a7 */ /* 0x001064000800017f */
[----:B-1----:R-:W-:Y:S05]  /*bd40*/  @!P0 NANOSLEEP.SYNCS 0x989680 ;  /* 0x009896800000895d */ /* 0x002fea0003900000 */
[----:B------:R-:W1:Y:S02]  /*bd50*/  @!P0 SYNCS.PHASECHK.TRANS64 P0, [R6+URZ], R5 ;  /* 0x00000005060085a7 */ /* 0x000e64000800007f */
[----:B-1----:R-:W-:Y:S05]  /*bd60*/  @!P0 BRA `(.L_x_198) ;  /* 0xfffffffc00f08947 */ /* 0x002fea000383ffff */
[----:B------:R-:W-:Y:S05]  /*bd70*/  BRA `(.L_x_212) ;  /* 0xfffffff800dc7947 */ /* 0x000fea000383ffff */
.L_x_199:
[----:B-1----:R1:W2:Y:S02]  /*bd80*/  SYNCS.PHASECHK.TRANS64.TRYWAIT P0, [R7+URZ], R4 ;  /* 0x00000004070075a7 */ /* 0x0022a4000800017f */
[----:B--2---:R-:W-:Y:S05]  /*bd90*/  @!P0 NANOSLEEP.SYNCS 0x989680 ;  /* 0x009896800000895d */ /* 0x004fea0003900000 */
[----:B------:R-:W2:Y:S02]  /*bda0*/  @!P0 SYNCS.PHASECHK.TRANS64 P0, [R7+URZ], R4 ;  /* 0x00000004070085a7 */ /* 0x000ea4000800007f */
[----:B--2---:R-:W-:Y:S05]  /*bdb0*/  @!P0 BRA `(.L_x_199) ;  /* 0xfffffffc00f08947 */ /* 0x004fea000383ffff */
[----:B------:R-:W-:Y:S05]  /*bdc0*/  BRA `(.L_x_213) ;  /* 0xfffffff800e47947 */ /* 0x000fea000383ffff */
.L_x_214:
[----:B------:R-:W-:-:S00]  /*bdd0*/  BRA `(.L_x_214) ;  /* 0xfffffffc00fc7947 */ /* 0x000fc0000383ffff */
[----:B------:R-:W-:-:S00]  /*bde0*/  NOP ;  /* 0x0000000000007918 */ /* 0x000fc00000000000 */
        /* <DEDUP_REMOVED lines=9> */
.L_x_215:


//--------------------- .nv.global.init           --------------------------
	.section	.nv.global.init,"aw",@progbits
.nv.global.init:
	.type		$str$24,@object
	.size		$str$24,($str$25 - $str$24)
$str$24:
        /*0000*/ 	.byte	0x28, 0x61, 0x64, 0x64, 0x72, 0x65, 0x73, 0x73, 0x20, 0x26, 0x20, 0x6d, 0x61, 0x73, 0x6b, 0x29
        /*0010*/ 	.byte	0x20, 0x3d, 0x3d, 0x20, 0x30, 0x00
	.type		$str$25,@object
	.size		$str$25,(__unnamed_2 - $str$25)
$str$25:
        /*0016*/ 	.byte	0x2f, 0x74, 0x6d, 0x70, 0x2f, 0x63, 0x75, 0x74, 0x6c, 0x61, 0x73, 0x73, 0x5f, 0x73, 0x77, 0x65
        /*0026*/ 	.byte	0x65, 0x70, 0x5f, 0x73, 0x72, 0x63, 0x2f, 0x69, 0x6e, 0x63, 0x6c, 0x75, 0x64, 0x65, 0x2f, 0x63
        /*0036*/ 	.byte	0x75, 0x74, 0x65, 0x2f, 0x70, 0x6f, 0x69, 0x6e, 0x74, 0x65, 0x72, 0x5f, 0x66, 0x6c, 0x61, 0x67
        /*0046*/ 	.byte	0x67, 0x65, 0x64, 0x2e, 0x68, 0x70, 0x70, 0x00
	.type		__unnamed_2,@object
	.size		__unnamed_2,(__unnamed_1 - __unnamed_2)
__unnamed_2:
        /*004e*/ 	.byte	0x61, 0x75, 0x74, 0x6f, 0x20, 0x63, 0x75, 0x74, 0x65, 0x3a, 0x3a, 0x61, 0x73, 0x5f, 0x70, 0x6f
        /* <DEDUP_REMOVED lines=28> */
        /*021e*/ 	.byte	0x5d, 0x00
	.type		__unnamed_1,@object
	.size		__unnamed_1,(.L_0 - __unnamed_1)
__unnamed_1:
        /* <DEDUP_REMOVED lines=29> */
        /*03f0*/ 	.byte	0x3e, 0x3e, 0x3e, 0x3e, 0x20, 0x26, 0x5d, 0x00
.L_0:


//--------------------- .nv.shared._ZN7cutlass13device_kernelINS_4gemm6kernel13GemmUniversalIN4cute5tupleIJiiiiEEENS1_10collective13CollectiveMmaINS1_39MainloopSm90TmaGmmaRmemAWarpSpecializedILi5ENS5_IJNS4_1CILi1EEESB_SB_EEENS1_35KernelTmaWarpSpecializedCooperativeEEENS5_IJNSA_ILi256EEENSA_ILi64EEENSA_ILi128EEEEEENS_12float_e4m3_tENS5_IJSB_llEEESJ_NS5_IJlSB_lEEENS4_8TiledMMAINS4_8MMA_AtomIJNS4_4SM904GMMA30MMA_64x64x32_F32E4M3E4M3_RS_TNILNSP_7ScaleInE1ELSR_1EEEEEENS4_6LayoutINS5_IJNSA_ILi2EEESB_SB_EEENS5_IJSB_NSA_ILi0EEESX_EEEEENS5_IJNS4_10UnderscoreES10_S10_EEEEENS4_13SM90_TMA_LOADENS4_14ComposedLayoutINS4_7SwizzleILi3ELi4ELi3EEENS4_18smem_ptr_flag_bitsILi8EEENSU_INS5_IJSH_NSA_ILi8EEEEEENS5_IJSB_SH_EEEEEEENS4_9Copy_AtomIJNS4_39AutoVectorizingCopyWithAssumedAlignmentILi128EEESJ_EEENS4_8identityES13_NS14_IS16_S18_NSU_INS5_IJS19_SH_EEENS5_IJSH_SB_EEEEEEEvS1I_EENS_8epilogue10collective6detail29Sm90TmaWarpSpecializedAdapterINS1P_15DefaultEpilogueISJ_SL_SL_NS1O_6thread17LinearCombinationISJ_Li1EffLNS1T_9ScaleType4KindE0ELNS_15FloatRoundStyleE2ESJ_EENS1_15EpilogueDefaultEEEEEvvEEEEvNT_6ParamsE --------------------------
	.section	.nv.shared._ZN7cutlass13device_kernelINS_4gemm6kernel13GemmUniversalIN4cute5tupleIJiiiiEEENS1_10collective13CollectiveMmaINS1_39MainloopSm90TmaGmmaRmemAWarpSpecializedILi5ENS5_IJNS4_1CILi1EEESB_SB_EEENS1_35KernelTmaWarpSpecializedCooperativeEEENS5_IJNSA_ILi256EEENSA_ILi64EEENSA_ILi128EEEEEENS_12float_e4m3_tENS5_IJSB_llEEESJ_NS5_IJlSB_lEEENS4_8TiledMMAINS4_8MMA_AtomIJNS4_4SM904GMMA30MMA_64x64x32_F32E4M3E4M3_RS_TNILNSP_7ScaleInE1ELSR_1EEEEEENS4_6LayoutINS5_IJNSA_ILi2EEESB_SB_EEENS5_IJSB_NSA_ILi0EEESX_EEEEENS5_IJNS4_10UnderscoreES10_S10_EEEEENS4_13SM90_TMA_LOADENS4_14ComposedLayoutINS4_7SwizzleILi3ELi4ELi3EEENS4_18smem_ptr_flag_bitsILi8EEENSU_INS5_IJSH_NSA_ILi8EEEEEENS5_IJSB_SH_EEEEEEENS4_9Copy_AtomIJNS4_39AutoVectorizingCopyWithAssumedAlignmentILi128EEESJ_EEENS4_8identityES13_NS14_IS16_S18_NSU_INS5_IJS19_SH_EEENS5_IJSH_SB_EEEEEEEvS1I_EENS_8epilogue10collective6detail29Sm90TmaWarpSpecializedAdapterINS1P_15DefaultEpilogueISJ_SL_SL_NS1O_6thread17LinearCombinationISJ_Li1EffLNS1T_9ScaleType4KindE0ELNS_15FloatRoundStyleE2ESJ_EENS1_15EpilogueDefaultEEEEEvvEEEEvNT_6ParamsE,"aw",@nobits
	.sectionflags	@""
	.align	16
	.zero		1024


//--------------------- .nv.shared.reserved.0     --------------------------
	.section	.nv.shared.reserved.0,"aw",@nobits
	.weak		__nv_reservedSMEM_offset_0_alias
	.size		__nv_reservedSMEM_offset_0_alias, 0, 0
	.other		__nv_reservedSMEM_offset_0_alias,@"STO_CUDA_RESERVED_SHARED STV_DEFAULT"
__nv_reservedSMEM_offset_0_alias:
	.zero		0


//--------------------- .nv.global                --------------------------
	.section	.nv.global,"aw",@nobits
.nv.global:
	.type		_ZN40_INTERNAL_ce58425b_4_k_cu_2861e9a4_177984cute1_E,@object
	.size		_ZN40_INTERNAL_ce58425b_4_k_cu_2861e9a4_177984cute1_E,(_ZN40_INTERNAL_ce58425b_4_k_cu_2861e9a4_177984cuda3std3__45__cpo6cbeginE - _ZN40_INTERNAL_ce58425b_4_k_cu_2861e9a4_177984cute1_E)
_ZN40_INTERNAL_ce58425b_4_k_cu_2861e9a4_177984cute1_E:
	.zero		1
	.type		_ZN40_INTERNAL_ce58425b_4_k_cu_2861e9a4_177984cuda3std3__45__cpo6cbeginE,@object
	.size		_ZN40_INTERNAL_ce58425b_4_k_cu_2861e9a4_177984cuda3std3__45__cpo6cbeginE,(_ZN40_INTERNAL_ce58425b_4_k_cu_2861e9a4_177984cuda3std3__48in_placeE - _ZN40_INTERNAL_ce58425b_4_k_cu_2861e9a4_177984cuda3std3__45__cpo6cbeginE)
_ZN40_INTERNAL_ce58425b_4_k_cu_2861e9a4_177984cuda3std3__45__cpo6cbeginE:
	.zero		1
	.type		_ZN40_INTERNAL_ce58425b_4_k_cu_2861e9a4_177984cuda3std3__48in_placeE,@object
	.size		_ZN40_INTERNAL_ce58425b_4_k_cu_2861e9a4_177984cuda3std3__48in_placeE,(_ZN40_INTERNAL_ce58425b_4_k_cu_2861e9a4_177984cuda3std6ranges3__45__cpo9iter_moveE - _ZN40_INTERNAL_ce58425b_4_k_cu_2861e9a4_177984cuda3std3__48in_placeE)
_ZN40_INTERNAL_ce58425b_4_k_cu_2861e9a4_177984cuda3std3__48in_placeE:
	.zero		1
	.type		_ZN40_INTERNAL_ce58425b_4_k_cu_2861e9a4_177984cuda3std6ranges3__45__cpo9iter_moveE,@object
	.size		_ZN40_INTERNAL_ce58425b_4_k_cu_2861e9a4_177984cuda3std6ranges3__45__cpo9iter_moveE,(_ZN40_INTERNAL_ce58425b_4_k_cu_2861e9a4_177984cuda3std3__45__cpo5beginE - _ZN40_INTERNAL_ce58425b_4_k_cu_2861e9a4_177984cuda3std6ranges3__45__cpo9iter_moveE)
_ZN40_INTERNAL_ce58425b_4_k_cu_2861e9a4_177984cuda3std6ranges3__45__cpo9iter_moveE:
	.zero		1
	.type		_ZN40_INTERNAL_ce58425b_4_k_cu_2861e9a4_177984cuda3std3__45__cpo5beginE,@object
	.size		_ZN40_INTERNAL_ce58425b_4_k_cu_2861e9a4_177984cuda3std3__45__cpo5beginE,(_ZN40_INTERNAL_ce58425b_4_k_cu_2861e9a4_177984cuda3std3__442_GLOBAL__N__ce58425b_4_k_cu_2861e9a4_177986ignoreE - _ZN40_INTERNAL_ce58425b_4_k_cu_2861e9a4_177984cuda3std3__45__cpo5beginE)
_ZN40_INTERNAL_ce58425b_4_k_cu_2861e9a4_177984cuda3std3__45__cpo5beginE:
	.zero		1
	.type		_ZN40_INTERNAL_ce58425b_4_k_cu_2861e9a4_177984cuda3std3__442_GLOBAL__N__ce58425b_4_k_cu_2861e9a4_177986ignoreE,@object
	.size		_ZN40_INTERNAL_ce58425b_4_k_cu_2861e9a4_177984cuda3std3__442_GLOBAL__N__ce58425b_4_k_cu_2861e9a4_177986ignoreE,(_ZN40_INTERNAL_ce58425b_4_k_cu_2861e9a4_177984cute7productE - _ZN40_INTERNAL_ce58425b_4_k_cu_2861e9a4_177984cuda3std3__442_GLOBAL__N__ce58425b_4_k_cu_2861e9a4_177986ignoreE)
_ZN40_INTERNAL_ce58425b_4_k_cu_2861e9a4_177984cuda3std3__442_GLOBAL__N__ce58425b_4_k_cu_2861e9a4_177986ignoreE:
	.zero		1
	.type		_ZN40_INTERNAL_ce58425b_4_k_cu_2861e9a4_177984cute7productE,@object
	.size		_ZN40_INTERNAL_ce58425b_4_k_cu_2861e9a4_177984cute7productE,(_ZN40_INTERNAL_ce58425b_4_k_cu_2861e9a4_177984cuda3std3__45__cpo3endE - _ZN40_INTERNAL_ce58425b_4_k_cu_2861e9a4_177984cute7productE)
_ZN40_INTERNAL_ce58425b_4_k_cu_2861e9a4_177984cute7productE:
	.zero		1
	.type		_ZN40_INTERNAL_ce58425b_4_k_cu_2861e9a4_177984cuda3std3__45__cpo3endE,@object
	.size		_ZN40_INTERNAL_ce58425b_4_k_cu_2861e9a4_177984cuda3std3__45__cpo3endE,(_ZN40_INTERNAL_ce58425b_4_k_cu_2861e9a4_177984cuda3std3__419piecewise_constructE - _ZN40_INTERNAL_ce58425b_4_k_cu_2861e9a4_177984cuda3std3__45__cpo3endE)
_ZN40_INTERNAL_ce58425b_4_k_cu_2861e9a4_177984cuda3std3__45__cpo3endE:
	.zero		1
	.type		_ZN40_INTERNAL_ce58425b_4_k_cu_2861e9a4_177984cuda3std3__419piecewise_constructE,@object
	.size		_ZN40_INTERNAL_ce58425b_4_k_cu_2861e9a4_177984cuda3std3__419piecewise_constructE,(_ZN40_INTERNAL_ce58425b_4_k_cu_2861e9a4_177984cuda3std3__45__cpo4cendE - _ZN40_INTERNAL_ce58425b_4_k_cu_2861e9a4_177984cuda3std3__419piecewise_constructE)
_ZN40_INTERNAL_ce58425b_4_k_cu_2861e9a4_177984cuda3std3__419piecewise_constructE:
	.zero		1
	.type		_ZN40_INTERNAL_ce58425b_4_k_cu_2861e9a4_177984cuda3std3__45__cpo4cendE,@object
	.size		_ZN40_INTERNAL_ce58425b_4_k_cu_2861e9a4_177984cuda3std3__45__cpo4cendE,(_ZN40_INTERNAL_ce58425b_4_k_cu_2861e9a4_177984cuda3std6ranges3__45__cpo4swapE - _ZN40_INTERNAL_ce58425b_4_k_cu_2861e9a4_177984cuda3std3__45__cpo4cendE)
_ZN40_INTERNAL_ce58425b_4_k_cu_2861e9a4_177984cuda3std3__45__cpo4cendE:
	.zero		1
	.type		_ZN40_INTERNAL_ce58425b_4_k_cu_2861e9a4_177984cuda3std6ranges3__45__cpo4swapE,@object
	.size		_ZN40_INTERNAL_ce58425b_4_k_cu_2861e9a4_177984cuda3std6ranges3__45__cpo4swapE,(.L_9 - _ZN40_INTERNAL_ce58425b_4_k_cu_2861e9a4_177984cuda3std6ranges3__45__cpo4swapE)
_ZN40_INTERNAL_ce58425b_4_k_cu_2861e9a4_177984cuda3std6ranges3__45__cpo4swapE:
	.zero		1
.L_9:


//--------------------- .nv.constant0._ZN7cutlass13device_kernelINS_4gemm6kernel13GemmUniversalIN4cute5tupleIJiiiiEEENS1_10collective13CollectiveMmaINS1_39MainloopSm90TmaGmmaRmemAWarpSpecializedILi5ENS5_IJNS4_1CILi1EEESB_SB_EEENS1_35KernelTmaWarpSpecializedCooperativeEEENS5_IJNSA_ILi256EEENSA_ILi64EEENSA_ILi128EEEEEENS_12float_e4m3_tENS5_IJSB_llEEESJ_NS5_IJlSB_lEEENS4_8TiledMMAINS4_8MMA_AtomIJNS4_4SM904GMMA30MMA_64x64x32_F32E4M3E4M3_RS_TNILNSP_7ScaleInE1ELSR_1EEEEEENS4_6LayoutINS5_IJNSA_ILi2EEESB_SB_EEENS5_IJSB_NSA_ILi0EEESX_EEEEENS5_IJNS4_10UnderscoreES10_S10_EEEEENS4_13SM90_TMA_LOADENS4_14ComposedLayoutINS4_7SwizzleILi3ELi4ELi3EEENS4_18smem_ptr_flag_bitsILi8EEENSU_INS5_IJSH_NSA_ILi8EEEEEENS5_IJSB_SH_EEEEEEENS4_9Copy_AtomIJNS4_39AutoVectorizingCopyWithAssumedAlignmentILi128EEESJ_EEENS4_8identityES13_NS14_IS16_S18_NSU_INS5_IJS19_SH_EEENS5_IJSH_SB_EEEEEEEvS1I_EENS_8epilogue10collective6detail29Sm90TmaWarpSpecializedAdapterINS1P_15DefaultEpilogueISJ_SL_SL_NS1O_6thread17LinearCombinationISJ_Li1EffLNS1T_9ScaleType4KindE0ELNS_15FloatRoundStyleE2ESJ_EENS1_15EpilogueDefaultEEEEEvvEEEEvNT_6ParamsE --------------------------
	.section	.nv.constant0._ZN7cutlass13device_kernelINS_4gemm6kernel13GemmUniversalIN4cute5tupleIJiiiiEEENS1_10collective13CollectiveMmaINS1_39MainloopSm90TmaGmmaRmemAWarpSpecializedILi5ENS5_IJNS4_1CILi1EEESB_SB_EEENS1_35KernelTmaWarpSpecializedCooperativeEEENS5_IJNSA_ILi256EEENSA_ILi64EEENSA_ILi128EEEEEENS_12float_e4m3_tENS5_IJSB_llEEESJ_NS5_IJlSB_lEEENS4_8TiledMMAINS4_8MMA_AtomIJNS4_4SM904GMMA30MMA_64x64x32_F32E4M3E4M3_RS_TNILNSP_7ScaleInE1ELSR_1EEEEEENS4_6LayoutINS5_IJNSA_ILi2EEESB_SB_EEENS5_IJSB_NSA_ILi0EEESX_EEEEENS5_IJNS4_10UnderscoreES10_S10_EEEEENS4_13SM90_TMA_LOADENS4_14ComposedLayoutINS4_7SwizzleILi3ELi4ELi3EEENS4_18smem_ptr_flag_bitsILi8EEENSU_INS5_IJSH_NSA_ILi8EEEEEENS5_IJSB_SH_EEEEEEENS4_9Copy_AtomIJNS4_39AutoVectorizingCopyWithAssumedAlignmentILi128EEESJ_EEENS4_8identityES13_NS14_IS16_S18_NSU_INS5_IJS19_SH_EEENS5_IJSH_SB_EEEEEEEvS1I_EENS_8epilogue10collective6detail29Sm90TmaWarpSpecializedAdapterINS1P_15DefaultEpilogueISJ_SL_SL_NS1O_6thread17LinearCombinationISJ_Li1EffLNS1T_9ScaleType4KindE0ELNS_15FloatRoundStyleE2ESJ_EENS1_15EpilogueDefaultEEEEEvvEEEEvNT_6ParamsE,"a",@progbits
	.sectionflags	@""
	.align	4
.nv.constant0._ZN7cutlass13device_kernelINS_4gemm6kernel13GemmUniversalIN4cute5tupleIJiiiiEEENS1_10collective13CollectiveMmaINS1_39MainloopSm90TmaGmmaRmemAWarpSpecializedILi5ENS5_IJNS4_1CILi1EEESB_SB_EEENS1_35KernelTmaWarpSpecializedCooperativeEEENS5_IJNSA_ILi256EEENSA_ILi64EEENSA_ILi128EEEEEENS_12float_e4m3_tENS5_IJSB_llEEESJ_NS5_IJlSB_lEEENS4_8TiledMMAINS4_8MMA_AtomIJNS4_4SM904GMMA30MMA_64x64x32_F32E4M3E4M3_RS_TNILNSP_7ScaleInE1ELSR_1EEEEEENS4_6LayoutINS5_IJNSA_ILi2EEESB_SB_EEENS5_IJSB_NSA_ILi0EEESX_EEEEENS5_IJNS4_10UnderscoreES10_S10_EEEEENS4_13SM90_TMA_LOADENS4_14ComposedLayoutINS4_7SwizzleILi3ELi4ELi3EEENS4_18smem_ptr_flag_bitsILi8EEENSU_INS5_IJSH_NSA_ILi8EEEEEENS5_IJSB_SH_EEEEEEENS4_9Copy_AtomIJNS4_39AutoVectorizingCopyWithAssumedAlignmentILi128EEESJ_EEENS4_8identityES13_NS14_IS16_S18_NSU_INS5_IJS19_SH_EEENS5_IJSH_SB_EEEEEEEvS1I_EENS_8epilogue10collective6detail29Sm90TmaWarpSpecializedAdapterINS1P_15DefaultEpilogueISJ_SL_SL_NS1O_6thread17LinearCombinationISJ_Li1EffLNS1T_9ScaleType4KindE0ELNS_15FloatRoundStyleE2ESJ_EENS1_15EpilogueDefaultEEEEEvvEEEEvNT_6ParamsE:
	.zero		1664


//--------------------- SYMBOLS --------------------------

	.type		.nv.reservedSmem.offset0,@object
	.size		.nv.reservedSmem.offset0,0x4
	.type		__assertfail,@function
